//
// Generated by NVIDIA NVVM Compiler
//
// Compiler Build ID: CL-36424714
// Cuda compilation tools, release 13.0, V13.0.88
// Based on NVVM 20.0.0
//

.version 9.0
.target sm_100
.address_size 64

	// .globl	_Z10knn_kernelPK6float2iS1_iPSt4pairIifEi
.extern .shared .align 16 .b8 smem[];

.visible .entry _Z10knn_kernelPK6float2iS1_iPSt4pairIifEi(
	.param .u64 .ptr .align 1 _Z10knn_kernelPK6float2iS1_iPSt4pairIifEi_param_0,
	.param .u32 _Z10knn_kernelPK6float2iS1_iPSt4pairIifEi_param_1,
	.param .u64 .ptr .align 1 _Z10knn_kernelPK6float2iS1_iPSt4pairIifEi_param_2,
	.param .u32 _Z10knn_kernelPK6float2iS1_iPSt4pairIifEi_param_3,
	.param .u64 .ptr .align 1 _Z10knn_kernelPK6float2iS1_iPSt4pairIifEi_param_4,
	.param .u32 _Z10knn_kernelPK6float2iS1_iPSt4pairIifEi_param_5
)
{
	.local .align 16 .b8 	__local_depot0[256];
	.reg .b64 	%SP;
	.reg .b64 	%SPL;
	.reg .pred 	%p<171>;
	.reg .b32 	%r<930>;
	.reg .b32 	%f<124>;
	.reg .b64 	%rd<81>;

	mov.u64 	%SPL, __local_depot0;
	ld.param.u64 	%rd20, [_Z10knn_kernelPK6float2iS1_iPSt4pairIifEi_param_0];
	ld.param.u32 	%r270, [_Z10knn_kernelPK6float2iS1_iPSt4pairIifEi_param_1];
	ld.param.u64 	%rd21, [_Z10knn_kernelPK6float2iS1_iPSt4pairIifEi_param_2];
	ld.param.u32 	%r268, [_Z10knn_kernelPK6float2iS1_iPSt4pairIifEi_param_3];
	ld.param.u64 	%rd22, [_Z10knn_kernelPK6float2iS1_iPSt4pairIifEi_param_4];
	ld.param.u32 	%r269, [_Z10knn_kernelPK6float2iS1_iPSt4pairIifEi_param_5];
	cvta.to.global.u64 	%rd1, %rd22;
	add.u64 	%rd2, %SPL, 0;
	mov.u32 	%r1, %tid.x;
	and.b32  	%r2, %r1, 31;
	shr.u32 	%r3, %r1, 5;
	mov.u32 	%r271, %ctaid.x;
	mov.u32 	%r4, %ntid.x;
	shr.u32 	%r5, %r4, 5;
	mad.lo.s32 	%r6, %r5, %r271, %r3;
	setp.ge.s32 	%p1, %r6, %r270;
	@%p1 bra 	$L__BB0_263;
	cvta.to.global.u64 	%rd24, %rd20;
	mul.wide.s32 	%rd25, %r6, 8;
	add.s64 	%rd26, %rd24, %rd25;
	ld.global.v2.f32 	{%f1, %f2}, [%rd26];
	shr.s32 	%r7, %r269, 5;
	setp.lt.s32 	%p2, %r7, 1;
	@%p2 bra 	$L__BB0_14;
	add.s32 	%r273, %r7, -1;
	and.b32  	%r8, %r7, 15;
	setp.lt.u32 	%p3, %r273, 15;
	mov.b32 	%r858, 0;
	@%p3 bra 	$L__BB0_5;
	and.b32  	%r858, %r7, 2147483632;
	mov.b32 	%r856, 0;
$L__BB0_4:
	.pragma "nounroll";
	mul.wide.u32 	%rd27, %r856, 8;
	add.s64 	%rd28, %rd2, %rd27;
	mov.b32 	%r275, 2139095040;
	mov.b32 	%r276, -1;
	st.local.v4.u32 	[%rd28], {%r276, %r275, %r276, %r275};
	st.local.v4.u32 	[%rd28+16], {%r276, %r275, %r276, %r275};
	st.local.v4.u32 	[%rd28+32], {%r276, %r275, %r276, %r275};
	st.local.v4.u32 	[%rd28+48], {%r276, %r275, %r276, %r275};
	st.local.v4.u32 	[%rd28+64], {%r276, %r275, %r276, %r275};
	st.local.v4.u32 	[%rd28+80], {%r276, %r275, %r276, %r275};
	st.local.v4.u32 	[%rd28+96], {%r276, %r275, %r276, %r275};
	st.local.v4.u32 	[%rd28+112], {%r276, %r275, %r276, %r275};
	add.s32 	%r856, %r856, 16;
	setp.ne.s32 	%p4, %r856, %r858;
	@%p4 bra 	$L__BB0_4;
$L__BB0_5:
	setp.eq.s32 	%p5, %r8, 0;
	@%p5 bra 	$L__BB0_14;
	and.b32  	%r13, %r7, 7;
	setp.lt.u32 	%p6, %r8, 8;
	@%p6 bra 	$L__BB0_8;
	mul.wide.u32 	%rd29, %r858, 8;
	add.s64 	%rd30, %rd2, %rd29;
	mov.b32 	%r277, 2139095040;
	mov.b32 	%r278, -1;
	st.local.v2.u32 	[%rd30], {%r278, %r277};
	st.local.u32 	[%rd30+8], %r278;
	st.local.u32 	[%rd30+12], %r277;
	st.local.u32 	[%rd30+16], %r278;
	st.local.u32 	[%rd30+20], %r277;
	st.local.u32 	[%rd30+24], %r278;
	st.local.u32 	[%rd30+28], %r277;
	st.local.u32 	[%rd30+32], %r278;
	st.local.u32 	[%rd30+36], %r277;
	st.local.u32 	[%rd30+40], %r278;
	st.local.u32 	[%rd30+44], %r277;
	st.local.u32 	[%rd30+48], %r278;
	st.local.u32 	[%rd30+52], %r277;
	st.local.u32 	[%rd30+56], %r278;
	st.local.u32 	[%rd30+60], %r277;
	add.s32 	%r858, %r858, 8;
$L__BB0_8:
	setp.eq.s32 	%p7, %r13, 0;
	@%p7 bra 	$L__BB0_14;
	and.b32  	%r16, %r7, 3;
	setp.lt.u32 	%p8, %r13, 4;
	@%p8 bra 	$L__BB0_11;
	mul.wide.u32 	%rd31, %r858, 8;
	add.s64 	%rd32, %rd2, %rd31;
	mov.b32 	%r279, 2139095040;
	mov.b32 	%r280, -1;
	st.local.v2.u32 	[%rd32], {%r280, %r279};
	st.local.u32 	[%rd32+8], %r280;
	st.local.u32 	[%rd32+12], %r279;
	st.local.u32 	[%rd32+16], %r280;
	st.local.u32 	[%rd32+20], %r279;
	st.local.u32 	[%rd32+24], %r280;
	st.local.u32 	[%rd32+28], %r279;
	add.s32 	%r858, %r858, 4;
$L__BB0_11:
	setp.eq.s32 	%p9, %r16, 0;
	@%p9 bra 	$L__BB0_14;
	mov.b32 	%r861, 0;
$L__BB0_13:
	.pragma "nounroll";
	mul.wide.u32 	%rd33, %r858, 8;
	add.s64 	%rd34, %rd2, %rd33;
	mov.b32 	%r282, 2139095040;
	mov.b32 	%r283, -1;
	st.local.v2.u32 	[%rd34], {%r283, %r282};
	add.s32 	%r858, %r858, 1;
	add.s32 	%r861, %r861, 1;
	setp.ne.s32 	%p10, %r861, %r16;
	@%p10 bra 	$L__BB0_13;
$L__BB0_14:
	mul.lo.s32 	%r23, %r269, %r5;
	shl.b32 	%r284, %r23, 3;
	mov.u32 	%r285, smem;
	add.s32 	%r286, %r285, %r284;
	add.s32 	%r24, %r286, 8192;
	mul.lo.s32 	%r25, %r269, %r3;
	shl.b32 	%r287, %r3, 2;
	add.s32 	%r26, %r24, %r287;
	setp.ne.s32 	%p11, %r2, 0;
	@%p11 bra 	$L__BB0_16;
	mov.b32 	%r288, 0;
	st.shared.u32 	[%r26], %r288;
$L__BB0_16:
	shl.b32 	%r289, %r25, 3;
	add.s32 	%r291, %r285, %r289;
	add.s32 	%r27, %r291, 8192;
	bar.warp.sync 	-1;
	shl.b32 	%r292, %r5, 2;
	add.s32 	%r293, %r24, %r292;
	add.s32 	%r28, %r293, %r289;
	add.s32 	%r29, %r28, %r284;
	setp.lt.s32 	%p12, %r268, 1;
	shl.b32 	%r295, %r269, 3;
	add.s32 	%r296, %r29, %r295;
	add.s32 	%r30, %r296, 4;
	mov.f32 	%f115, 0f7F800000;
	@%p12 bra 	$L__BB0_157;
	mul.lo.s32 	%r31, %r7, %r2;
	not.b32 	%r298, %r2;
	add.s32 	%r32, %r269, %r298;
	shr.u32 	%r299, %r32, 5;
	add.s32 	%r300, %r299, 1;
	and.b32  	%r33, %r269, 480;
	and.b32  	%r34, %r269, 224;
	and.b32  	%r35, %r7, 3;
	and.b32  	%r36, %r300, 3;
	shl.b32 	%r301, %r2, 3;
	add.s32 	%r37, %r28, %r301;
	shl.b32 	%r302, %r32, 3;
	add.s32 	%r38, %r27, %r302;
	add.s32 	%r39, %r29, %r301;
	or.b32  	%r40, %r2, 32;
	or.b32  	%r41, %r2, 64;
	or.b32  	%r42, %r2, 96;
	cvta.to.global.u64 	%rd3, %rd21;
	mov.b32 	%r862, 0;
	mov.f32 	%f115, 0f7F800000;
$L__BB0_18:
	add.s32 	%r44, %r862, 1024;
	setp.gt.s32 	%p13, %r44, %r268;
	sub.s32 	%r303, %r268, %r862;
	selp.b32 	%r45, %r303, 1024, %p13;
	setp.ge.s32 	%p14, %r1, %r45;
	@%p14 bra 	$L__BB0_21;
	mov.u32 	%r863, %r1;
$L__BB0_20:
	shl.b32 	%r304, %r863, 3;
	mov.u32 	%r305, smem;
	add.s32 	%r306, %r305, %r304;
	add.s32 	%r307, %r863, %r862;
	mul.wide.s32 	%rd35, %r307, 8;
	add.s64 	%rd36, %rd3, %rd35;
	ld.global.v2.f32 	{%f90, %f91}, [%rd36];
	st.shared.v2.f32 	[%r306], {%f90, %f91};
	add.s32 	%r863, %r863, %r4;
	setp.lt.s32 	%p15, %r863, %r45;
	@%p15 bra 	$L__BB0_20;
$L__BB0_21:
	bar.sync 	0;
	setp.ge.s32 	%p16, %r2, %r45;
	@%p16 bra 	$L__BB0_27;
	mov.u32 	%r864, %r2;
$L__BB0_23:
	shl.b32 	%r308, %r864, 3;
	mov.u32 	%r309, smem;
	add.s32 	%r310, %r309, %r308;
	ld.shared.v2.f32 	{%f92, %f93}, [%r310];
	sub.f32 	%f94, %f92, %f1;
	sub.f32 	%f95, %f93, %f2;
	mul.f32 	%f96, %f95, %f95;
	fma.rn.f32 	%f4, %f94, %f94, %f96;
	setp.geu.f32 	%p17, %f4, %f115;
	@%p17 bra 	$L__BB0_26;
	atom.shared.add.u32 	%r49, [%r26], 1;
	setp.ge.s32 	%p18, %r49, %r269;
	@%p18 bra 	$L__BB0_26;
	add.s32 	%r311, %r864, %r862;
	shl.b32 	%r312, %r49, 3;
	add.s32 	%r313, %r27, %r312;
	mov.b32 	%r314, %f4;
	st.shared.v2.u32 	[%r313], {%r311, %r314};
$L__BB0_26:
	add.s32 	%r864, %r864, 32;
	setp.lt.s32 	%p19, %r864, %r45;
	@%p19 bra 	$L__BB0_23;
$L__BB0_27:
	bar.warp.sync 	-1;
	ld.shared.u32 	%r315, [%r26];
	setp.lt.s32 	%p20, %r315, %r269;
	@%p20 bra 	$L__BB0_156;
	setp.lt.s32 	%p21, %r269, 2;
	@%p21 bra 	$L__BB0_42;
	mov.b32 	%r865, 2;
$L__BB0_30:
	mov.u32 	%r866, %r865;
$L__BB0_31:
	setp.ge.s32 	%p22, %r2, %r269;
	shr.u32 	%r53, %r866, 1;
	@%p22 bra 	$L__BB0_40;
	mov.u32 	%r867, %r2;
$L__BB0_33:
	xor.b32  	%r55, %r867, %r53;
	setp.le.u32 	%p23, %r55, %r867;
	@%p23 bra 	$L__BB0_39;
	and.b32  	%r317, %r867, %r865;
	setp.ne.s32 	%p24, %r317, 0;
	@%p24 bra 	$L__BB0_37;
	shl.b32 	%r326, %r867, 3;
	add.s32 	%r327, %r27, %r326;
	add.s32 	%r56, %r327, 4;
	ld.shared.f32 	%f5, [%r327+4];
	shl.b32 	%r328, %r55, 3;
	add.s32 	%r329, %r27, %r328;
	add.s32 	%r57, %r329, 4;
	ld.shared.f32 	%f6, [%r329+4];
	setp.leu.f32 	%p26, %f5, %f6;
	@%p26 bra 	$L__BB0_39;
	ld.shared.u32 	%r330, [%r56+-4];
	ld.shared.u32 	%r331, [%r57+-4];
	mov.b32 	%r332, %f6;
	st.shared.v2.u32 	[%r56+-4], {%r331, %r332};
	mov.b32 	%r333, %f5;
	st.shared.v2.u32 	[%r57+-4], {%r330, %r333};
	bra.uni 	$L__BB0_39;
$L__BB0_37:
	shl.b32 	%r318, %r867, 3;
	add.s32 	%r319, %r27, %r318;
	add.s32 	%r58, %r319, 4;
	ld.shared.f32 	%f7, [%r319+4];
	shl.b32 	%r320, %r55, 3;
	add.s32 	%r321, %r27, %r320;
	add.s32 	%r59, %r321, 4;
	ld.shared.f32 	%f8, [%r321+4];
	setp.geu.f32 	%p25, %f7, %f8;
	@%p25 bra 	$L__BB0_39;
	ld.shared.u32 	%r322, [%r58+-4];
	ld.shared.u32 	%r323, [%r59+-4];
	mov.b32 	%r324, %f8;
	st.shared.v2.u32 	[%r58+-4], {%r323, %r324};
	mov.b32 	%r325, %f7;
	st.shared.v2.u32 	[%r59+-4], {%r322, %r325};
$L__BB0_39:
	add.s32 	%r867, %r867, 32;
	setp.lt.s32 	%p27, %r867, %r269;
	@%p27 bra 	$L__BB0_33;
$L__BB0_40:
	bar.warp.sync 	-1;
	setp.gt.u32 	%p28, %r866, 3;
	mov.u32 	%r866, %r53;
	@%p28 bra 	$L__BB0_31;
	shl.b32 	%r865, %r865, 1;
	setp.le.s32 	%p29, %r865, %r269;
	@%p29 bra 	$L__BB0_30;
$L__BB0_42:
	setp.lt.s32 	%p30, %r7, 1;
	bar.warp.sync 	-1;
	@%p30 bra 	$L__BB0_56;
	add.s32 	%r335, %r7, -1;
	setp.lt.u32 	%p31, %r335, 15;
	mov.b32 	%r870, 0;
	@%p31 bra 	$L__BB0_46;
	mov.b32 	%r868, 0;
$L__BB0_45:
	.pragma "nounroll";
	add.s32 	%r337, %r868, %r31;
	shl.b32 	%r338, %r337, 3;
	add.s32 	%r339, %r28, %r338;
	mul.wide.u32 	%rd37, %r868, 8;
	add.s64 	%rd38, %rd2, %rd37;
	ld.local.v4.u32 	{%r340, %r341, %r342, %r343}, [%rd38];
	st.shared.u32 	[%r339], %r340;
	st.shared.u32 	[%r339+4], %r341;
	st.shared.u32 	[%r339+8], %r342;
	st.shared.u32 	[%r339+12], %r343;
	ld.local.v4.u32 	{%r344, %r345, %r346, %r347}, [%rd38+16];
	st.shared.u32 	[%r339+16], %r344;
	st.shared.u32 	[%r339+20], %r345;
	st.shared.u32 	[%r339+24], %r346;
	st.shared.u32 	[%r339+28], %r347;
	ld.local.v4.u32 	{%r348, %r349, %r350, %r351}, [%rd38+32];
	st.shared.u32 	[%r339+32], %r348;
	st.shared.u32 	[%r339+36], %r349;
	st.shared.u32 	[%r339+40], %r350;
	st.shared.u32 	[%r339+44], %r351;
	ld.local.v4.u32 	{%r352, %r353, %r354, %r355}, [%rd38+48];
	st.shared.u32 	[%r339+48], %r352;
	st.shared.u32 	[%r339+52], %r353;
	st.shared.u32 	[%r339+56], %r354;
	st.shared.u32 	[%r339+60], %r355;
	ld.local.v4.u32 	{%r356, %r357, %r358, %r359}, [%rd38+64];
	st.shared.u32 	[%r339+64], %r356;
	st.shared.u32 	[%r339+68], %r357;
	st.shared.u32 	[%r339+72], %r358;
	st.shared.u32 	[%r339+76], %r359;
	ld.local.v4.u32 	{%r360, %r361, %r362, %r363}, [%rd38+80];
	st.shared.u32 	[%r339+80], %r360;
	st.shared.u32 	[%r339+84], %r361;
	st.shared.u32 	[%r339+88], %r362;
	st.shared.u32 	[%r339+92], %r363;
	ld.local.v4.u32 	{%r364, %r365, %r366, %r367}, [%rd38+96];
	st.shared.u32 	[%r339+96], %r364;
	st.shared.u32 	[%r339+100], %r365;
	st.shared.u32 	[%r339+104], %r366;
	st.shared.u32 	[%r339+108], %r367;
	ld.local.v4.u32 	{%r368, %r369, %r370, %r371}, [%rd38+112];
	st.shared.u32 	[%r339+112], %r368;
	st.shared.u32 	[%r339+116], %r369;
	st.shared.u32 	[%r339+120], %r370;
	st.shared.u32 	[%r339+124], %r371;
	add.s32 	%r868, %r868, 16;
	and.b32  	%r870, %r7, 2147483632;
	setp.ne.s32 	%p32, %r868, %r870;
	@%p32 bra 	$L__BB0_45;
$L__BB0_46:
	setp.eq.s32 	%p33, %r33, 0;
	@%p33 bra 	$L__BB0_56;
	and.b32  	%r372, %r7, 15;
	add.s32 	%r373, %r372, -1;
	setp.lt.u32 	%p34, %r373, 7;
	@%p34 bra 	$L__BB0_49;
	add.s32 	%r374, %r870, %r31;
	shl.b32 	%r375, %r374, 3;
	add.s32 	%r376, %r28, %r375;
	mul.wide.u32 	%rd39, %r870, 8;
	add.s64 	%rd40, %rd2, %rd39;
	ld.local.v2.u32 	{%r377, %r378}, [%rd40];
	st.shared.u32 	[%r376], %r377;
	st.shared.u32 	[%r376+4], %r378;
	ld.local.v2.u32 	{%r379, %r380}, [%rd40+8];
	st.shared.u32 	[%r376+8], %r379;
	st.shared.u32 	[%r376+12], %r380;
	ld.local.v2.u32 	{%r381, %r382}, [%rd40+16];
	st.shared.u32 	[%r376+16], %r381;
	st.shared.u32 	[%r376+20], %r382;
	ld.local.v2.u32 	{%r383, %r384}, [%rd40+24];
	st.shared.u32 	[%r376+24], %r383;
	st.shared.u32 	[%r376+28], %r384;
	ld.local.v2.u32 	{%r385, %r386}, [%rd40+32];
	st.shared.u32 	[%r376+32], %r385;
	st.shared.u32 	[%r376+36], %r386;
	ld.local.v2.u32 	{%r387, %r388}, [%rd40+40];
	st.shared.u32 	[%r376+40], %r387;
	st.shared.u32 	[%r376+44], %r388;
	ld.local.v2.u32 	{%r389, %r390}, [%rd40+48];
	st.shared.u32 	[%r376+48], %r389;
	st.shared.u32 	[%r376+52], %r390;
	ld.local.v2.u32 	{%r391, %r392}, [%rd40+56];
	st.shared.u32 	[%r376+56], %r391;
	st.shared.u32 	[%r376+60], %r392;
	add.s32 	%r870, %r870, 8;
$L__BB0_49:
	setp.eq.s32 	%p35, %r34, 0;
	@%p35 bra 	$L__BB0_56;
	and.b32  	%r393, %r7, 7;
	add.s32 	%r394, %r393, -1;
	setp.lt.u32 	%p36, %r394, 3;
	@%p36 bra 	$L__BB0_52;
	add.s32 	%r395, %r870, %r31;
	shl.b32 	%r396, %r395, 3;
	add.s32 	%r397, %r28, %r396;
	mul.wide.u32 	%rd41, %r870, 8;
	add.s64 	%rd42, %rd2, %rd41;
	ld.local.v2.u32 	{%r398, %r399}, [%rd42];
	st.shared.u32 	[%r397], %r398;
	st.shared.u32 	[%r397+4], %r399;
	ld.local.v2.u32 	{%r400, %r401}, [%rd42+8];
	st.shared.u32 	[%r397+8], %r400;
	st.shared.u32 	[%r397+12], %r401;
	ld.local.v2.u32 	{%r402, %r403}, [%rd42+16];
	st.shared.u32 	[%r397+16], %r402;
	st.shared.u32 	[%r397+20], %r403;
	ld.local.v2.u32 	{%r404, %r405}, [%rd42+24];
	st.shared.u32 	[%r397+24], %r404;
	st.shared.u32 	[%r397+28], %r405;
	add.s32 	%r870, %r870, 4;
$L__BB0_52:
	setp.eq.s32 	%p37, %r35, 0;
	@%p37 bra 	$L__BB0_56;
	setp.eq.s32 	%p38, %r35, 1;
	add.s32 	%r406, %r870, %r31;
	shl.b32 	%r407, %r406, 3;
	add.s32 	%r70, %r28, %r407;
	mul.wide.u32 	%rd43, %r870, 8;
	add.s64 	%rd4, %rd2, %rd43;
	ld.local.v2.u32 	{%r408, %r409}, [%rd4];
	st.shared.u32 	[%r70], %r408;
	st.shared.u32 	[%r70+4], %r409;
	@%p38 bra 	$L__BB0_56;
	setp.eq.s32 	%p39, %r35, 2;
	ld.local.v2.u32 	{%r410, %r411}, [%rd4+8];
	st.shared.u32 	[%r70+8], %r410;
	st.shared.u32 	[%r70+12], %r411;
	@%p39 bra 	$L__BB0_56;
	ld.local.v2.u32 	{%r412, %r413}, [%rd4+16];
	st.shared.u32 	[%r70+16], %r412;
	st.shared.u32 	[%r70+20], %r413;
$L__BB0_56:
	setp.ge.s32 	%p40, %r2, %r269;
	bar.warp.sync 	-1;
	@%p40 bra 	$L__BB0_84;
	setp.eq.s32 	%p41, %r36, 0;
	mov.u32 	%r875, %r2;
	@%p41 bra 	$L__BB0_70;
	ld.shared.f32 	%f9, [%r37+4];
	ld.shared.f32 	%f108, [%r38+4];
	setp.lt.f32 	%p42, %f9, %f108;
	@%p42 bra 	$L__BB0_60;
	ld.shared.u32 	%r872, [%r38];
	bra.uni 	$L__BB0_61;
$L__BB0_60:
	ld.shared.u32 	%r872, [%r37];
	mov.f32 	%f108, %f9;
$L__BB0_61:
	setp.eq.s32 	%p43, %r36, 1;
	st.shared.u32 	[%r39], %r872;
	st.shared.f32 	[%r39+4], %f108;
	mov.u32 	%r875, %r40;
	@%p43 bra 	$L__BB0_70;
	ld.shared.f32 	%f12, [%r37+260];
	ld.shared.f32 	%f109, [%r38+-252];
	setp.lt.f32 	%p44, %f12, %f109;
	@%p44 bra 	$L__BB0_64;
	ld.shared.u32 	%r873, [%r38+-256];
	bra.uni 	$L__BB0_65;
$L__BB0_64:
	ld.shared.u32 	%r873, [%r37+256];
	mov.f32 	%f109, %f12;
$L__BB0_65:
	setp.eq.s32 	%p45, %r36, 2;
	st.shared.u32 	[%r39+256], %r873;
	st.shared.f32 	[%r39+260], %f109;
	mov.u32 	%r875, %r41;
	@%p45 bra 	$L__BB0_70;
	ld.shared.f32 	%f15, [%r37+516];
	ld.shared.f32 	%f110, [%r38+-508];
	setp.lt.f32 	%p46, %f15, %f110;
	@%p46 bra 	$L__BB0_68;
	ld.shared.u32 	%r874, [%r38+-512];
	bra.uni 	$L__BB0_69;
$L__BB0_68:
	ld.shared.u32 	%r874, [%r37+512];
	mov.f32 	%f110, %f15;
$L__BB0_69:
	st.shared.u32 	[%r39+512], %r874;
	st.shared.f32 	[%r39+516], %f110;
	mov.u32 	%r875, %r42;
$L__BB0_70:
	setp.lt.u32 	%p47, %r32, 96;
	@%p47 bra 	$L__BB0_84;
$L__BB0_71:
	shl.b32 	%r414, %r875, 3;
	add.s32 	%r82, %r28, %r414;
	ld.shared.f32 	%f111, [%r82+4];
	not.b32 	%r415, %r875;
	add.s32 	%r416, %r269, %r415;
	shl.b32 	%r417, %r416, 3;
	add.s32 	%r83, %r27, %r417;
	ld.shared.f32 	%f19, [%r83+4];
	setp.geu.f32 	%p48, %f111, %f19;
	@%p48 bra 	$L__BB0_73;
	ld.shared.u32 	%r877, [%r82];
	bra.uni 	$L__BB0_74;
$L__BB0_73:
	ld.shared.u32 	%r877, [%r83];
	mov.f32 	%f111, %f19;
$L__BB0_74:
	shl.b32 	%r418, %r875, 3;
	add.s32 	%r87, %r29, %r418;
	st.shared.u32 	[%r87], %r877;
	st.shared.f32 	[%r87+4], %f111;
	ld.shared.f32 	%f21, [%r82+260];
	ld.shared.f32 	%f112, [%r83+-252];
	setp.lt.f32 	%p49, %f21, %f112;
	@%p49 bra 	$L__BB0_76;
	ld.shared.u32 	%r878, [%r83+-256];
	bra.uni 	$L__BB0_77;
$L__BB0_76:
	ld.shared.u32 	%r878, [%r82+256];
	mov.f32 	%f112, %f21;
$L__BB0_77:
	st.shared.u32 	[%r87+256], %r878;
	st.shared.f32 	[%r87+260], %f112;
	ld.shared.f32 	%f24, [%r82+516];
	ld.shared.f32 	%f113, [%r83+-508];
	setp.lt.f32 	%p50, %f24, %f113;
	@%p50 bra 	$L__BB0_79;
	ld.shared.u32 	%r879, [%r83+-512];
	bra.uni 	$L__BB0_80;
$L__BB0_79:
	ld.shared.u32 	%r879, [%r82+512];
	mov.f32 	%f113, %f24;
$L__BB0_80:
	st.shared.u32 	[%r87+512], %r879;
	st.shared.f32 	[%r87+516], %f113;
	ld.shared.f32 	%f27, [%r82+772];
	ld.shared.f32 	%f114, [%r83+-764];
	setp.lt.f32 	%p51, %f27, %f114;
	@%p51 bra 	$L__BB0_82;
	ld.shared.u32 	%r880, [%r83+-768];
	bra.uni 	$L__BB0_83;
$L__BB0_82:
	ld.shared.u32 	%r880, [%r82+768];
	mov.f32 	%f114, %f27;
$L__BB0_83:
	st.shared.u32 	[%r87+768], %r880;
	st.shared.f32 	[%r87+772], %f114;
	add.s32 	%r875, %r875, 128;
	setp.lt.s32 	%p52, %r875, %r269;
	@%p52 bra 	$L__BB0_71;
$L__BB0_84:
	bar.warp.sync 	-1;
	@%p21 bra 	$L__BB0_137;
	mov.b32 	%r881, 2;
$L__BB0_86:
	mov.u32 	%r882, %r881;
$L__BB0_87:
	mov.u32 	%r99, %r882;
	shr.u32 	%r882, %r99, 1;
	@%p40 bra 	$L__BB0_135;
	setp.eq.s32 	%p55, %r36, 0;
	mov.u32 	%r883, %r2;
	@%p55 bra 	$L__BB0_109;
	xor.b32  	%r101, %r2, %r882;
	setp.le.u32 	%p56, %r101, %r2;
	@%p56 bra 	$L__BB0_95;
	and.b32  	%r420, %r2, %r881;
	setp.eq.s32 	%p57, %r420, 0;
	@%p57 bra 	$L__BB0_93;
	ld.shared.f32 	%f30, [%r39+4];
	shl.b32 	%r421, %r101, 3;
	add.s32 	%r422, %r29, %r421;
	add.s32 	%r102, %r422, 4;
	ld.shared.f32 	%f31, [%r422+4];
	setp.geu.f32 	%p58, %f30, %f31;
	@%p58 bra 	$L__BB0_95;
	ld.shared.u32 	%r423, [%r39];
	ld.shared.u32 	%r424, [%r102+-4];
	st.shared.u32 	[%r39], %r424;
	st.shared.f32 	[%r39+4], %f31;
	st.shared.u32 	[%r102+-4], %r423;
	st.shared.f32 	[%r102], %f30;
	bra.uni 	$L__BB0_95;
$L__BB0_93:
	ld.shared.f32 	%f32, [%r39+4];
	shl.b32 	%r425, %r101, 3;
	add.s32 	%r426, %r29, %r425;
	add.s32 	%r103, %r426, 4;
	ld.shared.f32 	%f33, [%r426+4];
	setp.leu.f32 	%p59, %f32, %f33;
	@%p59 bra 	$L__BB0_95;
	ld.shared.u32 	%r427, [%r39];
	ld.shared.u32 	%r428, [%r103+-4];
	st.shared.u32 	[%r39], %r428;
	st.shared.f32 	[%r39+4], %f33;
	st.shared.u32 	[%r103+-4], %r427;
	st.shared.f32 	[%r103], %f32;
$L__BB0_95:
	setp.eq.s32 	%p60, %r36, 1;
	mov.u32 	%r883, %r40;
	@%p60 bra 	$L__BB0_109;
	xor.b32  	%r104, %r40, %r882;
	setp.le.u32 	%p61, %r104, %r40;
	@%p61 bra 	$L__BB0_102;
	and.b32  	%r429, %r40, %r881;
	setp.eq.s32 	%p62, %r429, 0;
	@%p62 bra 	$L__BB0_100;
	ld.shared.f32 	%f34, [%r39+260];
	shl.b32 	%r430, %r104, 3;
	add.s32 	%r431, %r29, %r430;
	add.s32 	%r105, %r431, 4;
	ld.shared.f32 	%f35, [%r431+4];
	setp.geu.f32 	%p63, %f34, %f35;
	@%p63 bra 	$L__BB0_102;
	ld.shared.u32 	%r432, [%r39+256];
	ld.shared.u32 	%r433, [%r105+-4];
	st.shared.u32 	[%r39+256], %r433;
	st.shared.f32 	[%r39+260], %f35;
	st.shared.u32 	[%r105+-4], %r432;
	st.shared.f32 	[%r105], %f34;
	bra.uni 	$L__BB0_102;
$L__BB0_100:
	ld.shared.f32 	%f36, [%r39+260];
	shl.b32 	%r434, %r104, 3;
	add.s32 	%r435, %r29, %r434;
	add.s32 	%r106, %r435, 4;
	ld.shared.f32 	%f37, [%r435+4];
	setp.leu.f32 	%p64, %f36, %f37;
	@%p64 bra 	$L__BB0_102;
	ld.shared.u32 	%r436, [%r39+256];
	ld.shared.u32 	%r437, [%r106+-4];
	st.shared.u32 	[%r39+256], %r437;
	st.shared.f32 	[%r39+260], %f37;
	st.shared.u32 	[%r106+-4], %r436;
	st.shared.f32 	[%r106], %f36;
$L__BB0_102:
	setp.eq.s32 	%p65, %r36, 2;
	mov.u32 	%r883, %r41;
	@%p65 bra 	$L__BB0_109;
	xor.b32  	%r107, %r41, %r882;
	setp.le.u32 	%p66, %r107, %r41;
	mov.u32 	%r883, %r42;
	@%p66 bra 	$L__BB0_109;
	and.b32  	%r438, %r41, %r881;
	setp.eq.s32 	%p67, %r438, 0;
	@%p67 bra 	$L__BB0_107;
	ld.shared.f32 	%f38, [%r39+516];
	shl.b32 	%r439, %r107, 3;
	add.s32 	%r440, %r29, %r439;
	add.s32 	%r108, %r440, 4;
	ld.shared.f32 	%f39, [%r440+4];
	setp.geu.f32 	%p68, %f38, %f39;
	mov.u32 	%r883, %r42;
	@%p68 bra 	$L__BB0_109;
	ld.shared.u32 	%r441, [%r39+512];
	ld.shared.u32 	%r442, [%r108+-4];
	st.shared.u32 	[%r39+512], %r442;
	st.shared.f32 	[%r39+516], %f39;
	st.shared.u32 	[%r108+-4], %r441;
	st.shared.f32 	[%r108], %f38;
	mov.u32 	%r883, %r42;
	bra.uni 	$L__BB0_109;
$L__BB0_107:
	ld.shared.f32 	%f40, [%r39+516];
	shl.b32 	%r443, %r107, 3;
	add.s32 	%r444, %r29, %r443;
	add.s32 	%r109, %r444, 4;
	ld.shared.f32 	%f41, [%r444+4];
	setp.leu.f32 	%p69, %f40, %f41;
	mov.u32 	%r883, %r42;
	@%p69 bra 	$L__BB0_109;
	ld.shared.u32 	%r445, [%r39+512];
	ld.shared.u32 	%r446, [%r109+-4];
	st.shared.u32 	[%r39+512], %r446;
	st.shared.f32 	[%r39+516], %f41;
	st.shared.u32 	[%r109+-4], %r445;
	st.shared.f32 	[%r109], %f40;
	mov.u32 	%r883, %r42;
$L__BB0_109:
	setp.lt.u32 	%p70, %r32, 96;
	@%p70 bra 	$L__BB0_135;
$L__BB0_110:
	xor.b32  	%r112, %r883, %r882;
	setp.le.u32 	%p71, %r112, %r883;
	shl.b32 	%r447, %r883, 3;
	add.s32 	%r448, %r29, %r447;
	add.s32 	%r113, %r448, 4;
	@%p71 bra 	$L__BB0_116;
	and.b32  	%r449, %r883, %r881;
	setp.ne.s32 	%p72, %r449, 0;
	@%p72 bra 	$L__BB0_114;
	ld.shared.f32 	%f42, [%r113];
	shl.b32 	%r454, %r112, 3;
	add.s32 	%r455, %r29, %r454;
	add.s32 	%r114, %r455, 4;
	ld.shared.f32 	%f43, [%r455+4];
	setp.leu.f32 	%p74, %f42, %f43;
	@%p74 bra 	$L__BB0_116;
	ld.shared.u32 	%r456, [%r113+-4];
	ld.shared.u32 	%r457, [%r114+-4];
	st.shared.u32 	[%r113+-4], %r457;
	st.shared.f32 	[%r113], %f43;
	st.shared.u32 	[%r114+-4], %r456;
	st.shared.f32 	[%r114], %f42;
	bra.uni 	$L__BB0_116;
$L__BB0_114:
	ld.shared.f32 	%f44, [%r113];
	shl.b32 	%r450, %r112, 3;
	add.s32 	%r451, %r29, %r450;
	add.s32 	%r115, %r451, 4;
	ld.shared.f32 	%f45, [%r451+4];
	setp.geu.f32 	%p73, %f44, %f45;
	@%p73 bra 	$L__BB0_116;
	ld.shared.u32 	%r452, [%r113+-4];
	ld.shared.u32 	%r453, [%r115+-4];
	st.shared.u32 	[%r113+-4], %r453;
	st.shared.f32 	[%r113], %f45;
	st.shared.u32 	[%r115+-4], %r452;
	st.shared.f32 	[%r115], %f44;
$L__BB0_116:
	add.s32 	%r116, %r883, 32;
	xor.b32  	%r117, %r116, %r882;
	setp.le.u32 	%p75, %r117, %r116;
	@%p75 bra 	$L__BB0_122;
	and.b32  	%r458, %r116, %r881;
	setp.eq.s32 	%p76, %r458, 0;
	@%p76 bra 	$L__BB0_120;
	ld.shared.f32 	%f46, [%r113+256];
	shl.b32 	%r459, %r117, 3;
	add.s32 	%r460, %r29, %r459;
	add.s32 	%r118, %r460, 4;
	ld.shared.f32 	%f47, [%r460+4];
	setp.geu.f32 	%p77, %f46, %f47;
	@%p77 bra 	$L__BB0_122;
	ld.shared.u32 	%r461, [%r113+252];
	ld.shared.u32 	%r462, [%r118+-4];
	st.shared.u32 	[%r113+252], %r462;
	st.shared.f32 	[%r113+256], %f47;
	st.shared.u32 	[%r118+-4], %r461;
	st.shared.f32 	[%r118], %f46;
	bra.uni 	$L__BB0_122;
$L__BB0_120:
	ld.shared.f32 	%f48, [%r113+256];
	shl.b32 	%r463, %r117, 3;
	add.s32 	%r464, %r29, %r463;
	add.s32 	%r119, %r464, 4;
	ld.shared.f32 	%f49, [%r464+4];
	setp.leu.f32 	%p78, %f48, %f49;
	@%p78 bra 	$L__BB0_122;
	ld.shared.u32 	%r465, [%r113+252];
	ld.shared.u32 	%r466, [%r119+-4];
	st.shared.u32 	[%r113+252], %r466;
	st.shared.f32 	[%r113+256], %f49;
	st.shared.u32 	[%r119+-4], %r465;
	st.shared.f32 	[%r119], %f48;
$L__BB0_122:
	add.s32 	%r120, %r883, 64;
	xor.b32  	%r121, %r120, %r882;
	setp.le.u32 	%p79, %r121, %r120;
	@%p79 bra 	$L__BB0_128;
	and.b32  	%r467, %r120, %r881;
	setp.eq.s32 	%p80, %r467, 0;
	@%p80 bra 	$L__BB0_126;
	ld.shared.f32 	%f50, [%r113+512];
	shl.b32 	%r468, %r121, 3;
	add.s32 	%r469, %r29, %r468;
	add.s32 	%r122, %r469, 4;
	ld.shared.f32 	%f51, [%r469+4];
	setp.geu.f32 	%p81, %f50, %f51;
	@%p81 bra 	$L__BB0_128;
	ld.shared.u32 	%r470, [%r113+508];
	ld.shared.u32 	%r471, [%r122+-4];
	st.shared.u32 	[%r113+508], %r471;
	st.shared.f32 	[%r113+512], %f51;
	st.shared.u32 	[%r122+-4], %r470;
	st.shared.f32 	[%r122], %f50;
	bra.uni 	$L__BB0_128;
$L__BB0_126:
	ld.shared.f32 	%f52, [%r113+512];
	shl.b32 	%r472, %r121, 3;
	add.s32 	%r473, %r29, %r472;
	add.s32 	%r123, %r473, 4;
	ld.shared.f32 	%f53, [%r473+4];
	setp.leu.f32 	%p82, %f52, %f53;
	@%p82 bra 	$L__BB0_128;
	ld.shared.u32 	%r474, [%r113+508];
	ld.shared.u32 	%r475, [%r123+-4];
	st.shared.u32 	[%r113+508], %r475;
	st.shared.f32 	[%r113+512], %f53;
	st.shared.u32 	[%r123+-4], %r474;
	st.shared.f32 	[%r123], %f52;
$L__BB0_128:
	add.s32 	%r124, %r883, 96;
	xor.b32  	%r125, %r124, %r882;
	setp.le.u32 	%p83, %r125, %r124;
	@%p83 bra 	$L__BB0_134;
	and.b32  	%r476, %r124, %r881;
	setp.eq.s32 	%p84, %r476, 0;
	@%p84 bra 	$L__BB0_132;
	ld.shared.f32 	%f54, [%r113+768];
	shl.b32 	%r477, %r125, 3;
	add.s32 	%r478, %r29, %r477;
	add.s32 	%r126, %r478, 4;
	ld.shared.f32 	%f55, [%r478+4];
	setp.geu.f32 	%p85, %f54, %f55;
	@%p85 bra 	$L__BB0_134;
	ld.shared.u32 	%r479, [%r113+764];
	ld.shared.u32 	%r480, [%r126+-4];
	st.shared.u32 	[%r113+764], %r480;
	st.shared.f32 	[%r113+768], %f55;
	st.shared.u32 	[%r126+-4], %r479;
	st.shared.f32 	[%r126], %f54;
	bra.uni 	$L__BB0_134;
$L__BB0_132:
	ld.shared.f32 	%f56, [%r113+768];
	shl.b32 	%r481, %r125, 3;
	add.s32 	%r482, %r29, %r481;
	add.s32 	%r127, %r482, 4;
	ld.shared.f32 	%f57, [%r482+4];
	setp.leu.f32 	%p86, %f56, %f57;
	@%p86 bra 	$L__BB0_134;
	ld.shared.u32 	%r483, [%r113+764];
	ld.shared.u32 	%r484, [%r127+-4];
	st.shared.u32 	[%r113+764], %r484;
	st.shared.f32 	[%r113+768], %f57;
	st.shared.u32 	[%r127+-4], %r483;
	st.shared.f32 	[%r127], %f56;
$L__BB0_134:
	add.s32 	%r883, %r883, 128;
	setp.lt.s32 	%p87, %r883, %r269;
	@%p87 bra 	$L__BB0_110;
$L__BB0_135:
	bar.warp.sync 	-1;
	setp.gt.u32 	%p88, %r99, 3;
	@%p88 bra 	$L__BB0_87;
	shl.b32 	%r881, %r881, 1;
	setp.le.s32 	%p89, %r881, %r269;
	@%p89 bra 	$L__BB0_86;
$L__BB0_137:
	bar.warp.sync 	-1;
	@%p30 bra 	$L__BB0_151;
	add.s32 	%r486, %r7, -1;
	setp.lt.u32 	%p91, %r486, 15;
	mov.b32 	%r887, 0;
	@%p91 bra 	$L__BB0_141;
	mov.b32 	%r885, 0;
$L__BB0_140:
	.pragma "nounroll";
	mul.wide.u32 	%rd44, %r885, 8;
	add.s64 	%rd45, %rd2, %rd44;
	add.s32 	%r488, %r885, %r31;
	shl.b32 	%r489, %r488, 3;
	add.s32 	%r490, %r29, %r489;
	ld.shared.u32 	%r491, [%r490];
	ld.shared.u32 	%r492, [%r490+4];
	ld.shared.u32 	%r493, [%r490+8];
	ld.shared.u32 	%r494, [%r490+12];
	st.local.v4.u32 	[%rd45], {%r491, %r492, %r493, %r494};
	ld.shared.u32 	%r495, [%r490+16];
	ld.shared.u32 	%r496, [%r490+20];
	ld.shared.u32 	%r497, [%r490+24];
	ld.shared.u32 	%r498, [%r490+28];
	st.local.v4.u32 	[%rd45+16], {%r495, %r496, %r497, %r498};
	ld.shared.u32 	%r499, [%r490+32];
	ld.shared.u32 	%r500, [%r490+36];
	ld.shared.u32 	%r501, [%r490+40];
	ld.shared.u32 	%r502, [%r490+44];
	st.local.v4.u32 	[%rd45+32], {%r499, %r500, %r501, %r502};
	ld.shared.u32 	%r503, [%r490+48];
	ld.shared.u32 	%r504, [%r490+52];
	ld.shared.u32 	%r505, [%r490+56];
	ld.shared.u32 	%r506, [%r490+60];
	st.local.v4.u32 	[%rd45+48], {%r503, %r504, %r505, %r506};
	ld.shared.u32 	%r507, [%r490+64];
	ld.shared.u32 	%r508, [%r490+68];
	ld.shared.u32 	%r509, [%r490+72];
	ld.shared.u32 	%r510, [%r490+76];
	st.local.v4.u32 	[%rd45+64], {%r507, %r508, %r509, %r510};
	ld.shared.u32 	%r511, [%r490+80];
	ld.shared.u32 	%r512, [%r490+84];
	ld.shared.u32 	%r513, [%r490+88];
	ld.shared.u32 	%r514, [%r490+92];
	st.local.v4.u32 	[%rd45+80], {%r511, %r512, %r513, %r514};
	ld.shared.u32 	%r515, [%r490+96];
	ld.shared.u32 	%r516, [%r490+100];
	ld.shared.u32 	%r517, [%r490+104];
	ld.shared.u32 	%r518, [%r490+108];
	st.local.v4.u32 	[%rd45+96], {%r515, %r516, %r517, %r518};
	ld.shared.u32 	%r519, [%r490+112];
	ld.shared.u32 	%r520, [%r490+116];
	ld.shared.u32 	%r521, [%r490+120];
	ld.shared.u32 	%r522, [%r490+124];
	st.local.v4.u32 	[%rd45+112], {%r519, %r520, %r521, %r522};
	add.s32 	%r885, %r885, 16;
	and.b32  	%r887, %r7, 2147483632;
	setp.ne.s32 	%p92, %r885, %r887;
	@%p92 bra 	$L__BB0_140;
$L__BB0_141:
	setp.eq.s32 	%p93, %r33, 0;
	@%p93 bra 	$L__BB0_151;
	and.b32  	%r523, %r7, 15;
	add.s32 	%r524, %r523, -1;
	setp.lt.u32 	%p94, %r524, 7;
	@%p94 bra 	$L__BB0_144;
	mul.wide.u32 	%rd46, %r887, 8;
	add.s64 	%rd47, %rd2, %rd46;
	add.s32 	%r525, %r887, %r31;
	shl.b32 	%r526, %r525, 3;
	add.s32 	%r527, %r29, %r526;
	ld.shared.u32 	%r528, [%r527];
	ld.shared.u32 	%r529, [%r527+4];
	st.local.v2.u32 	[%rd47], {%r528, %r529};
	ld.shared.u32 	%r530, [%r527+8];
	ld.shared.u32 	%r531, [%r527+12];
	st.local.v2.u32 	[%rd47+8], {%r530, %r531};
	ld.shared.u32 	%r532, [%r527+16];
	ld.shared.u32 	%r533, [%r527+20];
	st.local.v2.u32 	[%rd47+16], {%r532, %r533};
	ld.shared.u32 	%r534, [%r527+24];
	ld.shared.u32 	%r535, [%r527+28];
	st.local.v2.u32 	[%rd47+24], {%r534, %r535};
	ld.shared.u32 	%r536, [%r527+32];
	ld.shared.u32 	%r537, [%r527+36];
	st.local.v2.u32 	[%rd47+32], {%r536, %r537};
	ld.shared.u32 	%r538, [%r527+40];
	ld.shared.u32 	%r539, [%r527+44];
	st.local.v2.u32 	[%rd47+40], {%r538, %r539};
	ld.shared.u32 	%r540, [%r527+48];
	ld.shared.u32 	%r541, [%r527+52];
	st.local.v2.u32 	[%rd47+48], {%r540, %r541};
	ld.shared.u32 	%r542, [%r527+56];
	ld.shared.u32 	%r543, [%r527+60];
	st.local.v2.u32 	[%rd47+56], {%r542, %r543};
	add.s32 	%r887, %r887, 8;
$L__BB0_144:
	setp.eq.s32 	%p95, %r34, 0;
	@%p95 bra 	$L__BB0_151;
	and.b32  	%r544, %r7, 7;
	add.s32 	%r545, %r544, -1;
	setp.lt.u32 	%p96, %r545, 3;
	@%p96 bra 	$L__BB0_147;
	mul.wide.u32 	%rd48, %r887, 8;
	add.s64 	%rd49, %rd2, %rd48;
	add.s32 	%r546, %r887, %r31;
	shl.b32 	%r547, %r546, 3;
	add.s32 	%r548, %r29, %r547;
	ld.shared.u32 	%r549, [%r548];
	ld.shared.u32 	%r550, [%r548+4];
	st.local.v2.u32 	[%rd49], {%r549, %r550};
	ld.shared.u32 	%r551, [%r548+8];
	ld.shared.u32 	%r552, [%r548+12];
	st.local.v2.u32 	[%rd49+8], {%r551, %r552};
	ld.shared.u32 	%r553, [%r548+16];
	ld.shared.u32 	%r554, [%r548+20];
	st.local.v2.u32 	[%rd49+16], {%r553, %r554};
	ld.shared.u32 	%r555, [%r548+24];
	ld.shared.u32 	%r556, [%r548+28];
	st.local.v2.u32 	[%rd49+24], {%r555, %r556};
	add.s32 	%r887, %r887, 4;
$L__BB0_147:
	setp.eq.s32 	%p97, %r35, 0;
	@%p97 bra 	$L__BB0_151;
	setp.eq.s32 	%p98, %r35, 1;
	mul.wide.u32 	%rd50, %r887, 8;
	add.s64 	%rd5, %rd2, %rd50;
	add.s32 	%r557, %r887, %r31;
	shl.b32 	%r558, %r557, 3;
	add.s32 	%r138, %r29, %r558;
	ld.shared.u32 	%r559, [%r138];
	ld.shared.u32 	%r560, [%r138+4];
	st.local.v2.u32 	[%rd5], {%r559, %r560};
	@%p98 bra 	$L__BB0_151;
	setp.eq.s32 	%p99, %r35, 2;
	ld.shared.u32 	%r561, [%r138+8];
	ld.shared.u32 	%r562, [%r138+12];
	st.local.v2.u32 	[%rd5+8], {%r561, %r562};
	@%p99 bra 	$L__BB0_151;
	ld.shared.u32 	%r563, [%r138+16];
	ld.shared.u32 	%r564, [%r138+20];
	st.local.v2.u32 	[%rd5+16], {%r563, %r564};
$L__BB0_151:
	setp.ne.s32 	%p100, %r2, 0;
	bar.warp.sync 	-1;
	@%p100 bra 	$L__BB0_153;
	ld.shared.f32 	%f115, [%r30+-8];
$L__BB0_153:
	mov.b32 	%r565, %f115;
	shfl.sync.idx.b32	%r139|%p102, %r565, 0, 31, -1;
	@%p100 bra 	$L__BB0_155;
	mov.b32 	%r566, 0;
	st.shared.u32 	[%r26], %r566;
$L__BB0_155:
	bar.warp.sync 	-1;
	mov.b32 	%f115, %r139;
$L__BB0_156:
	bar.sync 	0;
	setp.lt.s32 	%p103, %r44, %r268;
	mov.u32 	%r862, %r44;
	@%p103 bra 	$L__BB0_18;
$L__BB0_157:
	ld.shared.u32 	%r140, [%r26];
	setp.lt.s32 	%p104, %r140, 1;
	@%p104 bra 	$L__BB0_250;
	add.s32 	%r891, %r140, %r2;
	setp.ge.s32 	%p105, %r891, %r269;
	@%p105 bra 	$L__BB0_170;
	add.s32 	%r567, %r891, 32;
	max.s32 	%r568, %r269, %r567;
	not.b32 	%r569, %r140;
	add.s32 	%r570, %r568, %r569;
	sub.s32 	%r142, %r570, %r2;
	shr.u32 	%r571, %r142, 5;
	add.s32 	%r143, %r571, 1;
	and.b32  	%r144, %r143, 7;
	setp.lt.u32 	%p106, %r142, 224;
	@%p106 bra 	$L__BB0_162;
	and.b32  	%r145, %r143, 268435448;
	mov.b32 	%r890, 0;
$L__BB0_161:
	.pragma "nounroll";
	shl.b32 	%r573, %r891, 3;
	add.s32 	%r574, %r27, %r573;
	mov.b32 	%r575, 2139095040;
	mov.b32 	%r576, -1;
	st.shared.v2.u32 	[%r574], {%r576, %r575};
	st.shared.v2.u32 	[%r574+256], {%r576, %r575};
	st.shared.v2.u32 	[%r574+512], {%r576, %r575};
	st.shared.v2.u32 	[%r574+768], {%r576, %r575};
	st.shared.v2.u32 	[%r574+1024], {%r576, %r575};
	st.shared.v2.u32 	[%r574+1280], {%r576, %r575};
	st.shared.v2.u32 	[%r574+1536], {%r576, %r575};
	st.shared.v2.u32 	[%r574+1792], {%r576, %r575};
	add.s32 	%r891, %r891, 256;
	add.s32 	%r890, %r890, 8;
	setp.ne.s32 	%p107, %r890, %r145;
	@%p107 bra 	$L__BB0_161;
$L__BB0_162:
	setp.eq.s32 	%p108, %r144, 0;
	@%p108 bra 	$L__BB0_170;
	setp.lt.u32 	%p109, %r144, 4;
	@%p109 bra 	$L__BB0_165;
	shl.b32 	%r577, %r891, 3;
	add.s32 	%r578, %r27, %r577;
	mov.b32 	%r579, 2139095040;
	mov.b32 	%r580, -1;
	st.shared.v2.u32 	[%r578], {%r580, %r579};
	st.shared.v2.u32 	[%r578+256], {%r580, %r579};
	st.shared.v2.u32 	[%r578+512], {%r580, %r579};
	st.shared.v2.u32 	[%r578+768], {%r580, %r579};
	add.s32 	%r891, %r891, 128;
$L__BB0_165:
	and.b32  	%r581, %r143, 3;
	setp.eq.s32 	%p110, %r581, 0;
	@%p110 bra 	$L__BB0_170;
	setp.eq.s32 	%p111, %r581, 1;
	@%p111 bra 	$L__BB0_168;
	shl.b32 	%r582, %r891, 3;
	add.s32 	%r583, %r27, %r582;
	mov.b32 	%r584, 2139095040;
	mov.b32 	%r585, -1;
	st.shared.v2.u32 	[%r583], {%r585, %r584};
	st.shared.v2.u32 	[%r583+256], {%r585, %r584};
	add.s32 	%r891, %r891, 64;
$L__BB0_168:
	and.b32  	%r586, %r142, 32;
	setp.ne.s32 	%p112, %r586, 0;
	@%p112 bra 	$L__BB0_170;
	shl.b32 	%r587, %r891, 3;
	add.s32 	%r588, %r27, %r587;
	mov.b32 	%r589, 2139095040;
	mov.b32 	%r590, -1;
	st.shared.v2.u32 	[%r588], {%r590, %r589};
$L__BB0_170:
	bar.warp.sync 	-1;
	setp.lt.s32 	%p113, %r269, 2;
	@%p113 bra 	$L__BB0_184;
	mov.b32 	%r894, 2;
$L__BB0_172:
	mov.u32 	%r895, %r894;
$L__BB0_173:
	setp.ge.s32 	%p114, %r2, %r269;
	shr.u32 	%r157, %r895, 1;
	@%p114 bra 	$L__BB0_182;
	mov.u32 	%r896, %r2;
$L__BB0_175:
	xor.b32  	%r159, %r896, %r157;
	setp.le.u32 	%p115, %r159, %r896;
	@%p115 bra 	$L__BB0_181;
	and.b32  	%r592, %r896, %r894;
	setp.ne.s32 	%p116, %r592, 0;
	@%p116 bra 	$L__BB0_179;
	shl.b32 	%r601, %r896, 3;
	add.s32 	%r602, %r27, %r601;
	add.s32 	%r160, %r602, 4;
	ld.shared.f32 	%f63, [%r602+4];
	shl.b32 	%r603, %r159, 3;
	add.s32 	%r604, %r27, %r603;
	add.s32 	%r161, %r604, 4;
	ld.shared.f32 	%f64, [%r604+4];
	setp.leu.f32 	%p118, %f63, %f64;
	@%p118 bra 	$L__BB0_181;
	ld.shared.u32 	%r605, [%r160+-4];
	ld.shared.u32 	%r606, [%r161+-4];
	mov.b32 	%r607, %f64;
	st.shared.v2.u32 	[%r160+-4], {%r606, %r607};
	mov.b32 	%r608, %f63;
	st.shared.v2.u32 	[%r161+-4], {%r605, %r608};
	bra.uni 	$L__BB0_181;
$L__BB0_179:
	shl.b32 	%r593, %r896, 3;
	add.s32 	%r594, %r27, %r593;
	add.s32 	%r162, %r594, 4;
	ld.shared.f32 	%f65, [%r594+4];
	shl.b32 	%r595, %r159, 3;
	add.s32 	%r596, %r27, %r595;
	add.s32 	%r163, %r596, 4;
	ld.shared.f32 	%f66, [%r596+4];
	setp.geu.f32 	%p117, %f65, %f66;
	@%p117 bra 	$L__BB0_181;
	ld.shared.u32 	%r597, [%r162+-4];
	ld.shared.u32 	%r598, [%r163+-4];
	mov.b32 	%r599, %f66;
	st.shared.v2.u32 	[%r162+-4], {%r598, %r599};
	mov.b32 	%r600, %f65;
	st.shared.v2.u32 	[%r163+-4], {%r597, %r600};
$L__BB0_181:
	add.s32 	%r896, %r896, 32;
	setp.lt.s32 	%p119, %r896, %r269;
	@%p119 bra 	$L__BB0_175;
$L__BB0_182:
	bar.warp.sync 	-1;
	setp.gt.u32 	%p120, %r895, 3;
	mov.u32 	%r895, %r157;
	@%p120 bra 	$L__BB0_173;
	shl.b32 	%r894, %r894, 1;
	setp.le.s32 	%p121, %r894, %r269;
	@%p121 bra 	$L__BB0_172;
$L__BB0_184:
	setp.lt.s32 	%p122, %r7, 1;
	bar.warp.sync 	-1;
	@%p122 bra 	$L__BB0_197;
	mul.lo.s32 	%r166, %r7, %r2;
	add.s32 	%r610, %r7, -1;
	and.b32  	%r167, %r7, 15;
	setp.lt.u32 	%p123, %r610, 15;
	mov.b32 	%r899, 0;
	@%p123 bra 	$L__BB0_188;
	and.b32  	%r899, %r7, 2147483632;
	mov.b32 	%r897, 0;
$L__BB0_187:
	.pragma "nounroll";
	add.s32 	%r612, %r897, %r166;
	shl.b32 	%r613, %r612, 3;
	add.s32 	%r614, %r28, %r613;
	mul.wide.u32 	%rd51, %r897, 8;
	add.s64 	%rd52, %rd2, %rd51;
	ld.local.v4.u32 	{%r615, %r616, %r617, %r618}, [%rd52];
	st.shared.u32 	[%r614], %r615;
	st.shared.u32 	[%r614+4], %r616;
	st.shared.u32 	[%r614+8], %r617;
	st.shared.u32 	[%r614+12], %r618;
	ld.local.v4.u32 	{%r619, %r620, %r621, %r622}, [%rd52+16];
	st.shared.u32 	[%r614+16], %r619;
	st.shared.u32 	[%r614+20], %r620;
	st.shared.u32 	[%r614+24], %r621;
	st.shared.u32 	[%r614+28], %r622;
	ld.local.v4.u32 	{%r623, %r624, %r625, %r626}, [%rd52+32];
	st.shared.u32 	[%r614+32], %r623;
	st.shared.u32 	[%r614+36], %r624;
	st.shared.u32 	[%r614+40], %r625;
	st.shared.u32 	[%r614+44], %r626;
	ld.local.v4.u32 	{%r627, %r628, %r629, %r630}, [%rd52+48];
	st.shared.u32 	[%r614+48], %r627;
	st.shared.u32 	[%r614+52], %r628;
	st.shared.u32 	[%r614+56], %r629;
	st.shared.u32 	[%r614+60], %r630;
	ld.local.v4.u32 	{%r631, %r632, %r633, %r634}, [%rd52+64];
	st.shared.u32 	[%r614+64], %r631;
	st.shared.u32 	[%r614+68], %r632;
	st.shared.u32 	[%r614+72], %r633;
	st.shared.u32 	[%r614+76], %r634;
	ld.local.v4.u32 	{%r635, %r636, %r637, %r638}, [%rd52+80];
	st.shared.u32 	[%r614+80], %r635;
	st.shared.u32 	[%r614+84], %r636;
	st.shared.u32 	[%r614+88], %r637;
	st.shared.u32 	[%r614+92], %r638;
	ld.local.v4.u32 	{%r639, %r640, %r641, %r642}, [%rd52+96];
	st.shared.u32 	[%r614+96], %r639;
	st.shared.u32 	[%r614+100], %r640;
	st.shared.u32 	[%r614+104], %r641;
	st.shared.u32 	[%r614+108], %r642;
	ld.local.v4.u32 	{%r643, %r644, %r645, %r646}, [%rd52+112];
	st.shared.u32 	[%r614+112], %r643;
	st.shared.u32 	[%r614+116], %r644;
	st.shared.u32 	[%r614+120], %r645;
	st.shared.u32 	[%r614+124], %r646;
	add.s32 	%r897, %r897, 16;
	setp.ne.s32 	%p124, %r897, %r899;
	@%p124 bra 	$L__BB0_187;
$L__BB0_188:
	setp.eq.s32 	%p125, %r167, 0;
	@%p125 bra 	$L__BB0_197;
	and.b32  	%r172, %r7, 7;
	setp.lt.u32 	%p126, %r167, 8;
	@%p126 bra 	$L__BB0_191;
	add.s32 	%r647, %r899, %r166;
	shl.b32 	%r648, %r647, 3;
	add.s32 	%r649, %r28, %r648;
	mul.wide.u32 	%rd53, %r899, 8;
	add.s64 	%rd54, %rd2, %rd53;
	ld.local.v2.u32 	{%r650, %r651}, [%rd54];
	st.shared.u32 	[%r649], %r650;
	st.shared.u32 	[%r649+4], %r651;
	ld.local.v2.u32 	{%r652, %r653}, [%rd54+8];
	st.shared.u32 	[%r649+8], %r652;
	st.shared.u32 	[%r649+12], %r653;
	ld.local.v2.u32 	{%r654, %r655}, [%rd54+16];
	st.shared.u32 	[%r649+16], %r654;
	st.shared.u32 	[%r649+20], %r655;
	ld.local.v2.u32 	{%r656, %r657}, [%rd54+24];
	st.shared.u32 	[%r649+24], %r656;
	st.shared.u32 	[%r649+28], %r657;
	ld.local.v2.u32 	{%r658, %r659}, [%rd54+32];
	st.shared.u32 	[%r649+32], %r658;
	st.shared.u32 	[%r649+36], %r659;
	ld.local.v2.u32 	{%r660, %r661}, [%rd54+40];
	st.shared.u32 	[%r649+40], %r660;
	st.shared.u32 	[%r649+44], %r661;
	ld.local.v2.u32 	{%r662, %r663}, [%rd54+48];
	st.shared.u32 	[%r649+48], %r662;
	st.shared.u32 	[%r649+52], %r663;
	ld.local.v2.u32 	{%r664, %r665}, [%rd54+56];
	st.shared.u32 	[%r649+56], %r664;
	st.shared.u32 	[%r649+60], %r665;
	add.s32 	%r899, %r899, 8;
$L__BB0_191:
	setp.eq.s32 	%p127, %r172, 0;
	@%p127 bra 	$L__BB0_197;
	and.b32  	%r175, %r7, 3;
	setp.lt.u32 	%p128, %r172, 4;
	@%p128 bra 	$L__BB0_194;
	add.s32 	%r666, %r899, %r166;
	shl.b32 	%r667, %r666, 3;
	add.s32 	%r668, %r28, %r667;
	mul.wide.u32 	%rd55, %r899, 8;
	add.s64 	%rd56, %rd2, %rd55;
	ld.local.v2.u32 	{%r669, %r670}, [%rd56];
	st.shared.u32 	[%r668], %r669;
	st.shared.u32 	[%r668+4], %r670;
	ld.local.v2.u32 	{%r671, %r672}, [%rd56+8];
	st.shared.u32 	[%r668+8], %r671;
	st.shared.u32 	[%r668+12], %r672;
	ld.local.v2.u32 	{%r673, %r674}, [%rd56+16];
	st.shared.u32 	[%r668+16], %r673;
	st.shared.u32 	[%r668+20], %r674;
	ld.local.v2.u32 	{%r675, %r676}, [%rd56+24];
	st.shared.u32 	[%r668+24], %r675;
	st.shared.u32 	[%r668+28], %r676;
	add.s32 	%r899, %r899, 4;
$L__BB0_194:
	setp.eq.s32 	%p129, %r175, 0;
	@%p129 bra 	$L__BB0_197;
	mov.b32 	%r902, 0;
$L__BB0_196:
	.pragma "nounroll";
	add.s32 	%r678, %r899, %r166;
	shl.b32 	%r679, %r678, 3;
	add.s32 	%r680, %r28, %r679;
	mul.wide.u32 	%rd57, %r899, 8;
	add.s64 	%rd58, %rd2, %rd57;
	ld.local.v2.u32 	{%r681, %r682}, [%rd58];
	st.shared.u32 	[%r680], %r681;
	st.shared.u32 	[%r680+4], %r682;
	add.s32 	%r899, %r899, 1;
	add.s32 	%r902, %r902, 1;
	setp.ne.s32 	%p130, %r902, %r175;
	@%p130 bra 	$L__BB0_196;
$L__BB0_197:
	bar.warp.sync 	-1;
	setp.ge.s32 	%p131, %r2, %r269;
	@%p131 bra 	$L__BB0_218;
	not.b32 	%r683, %r2;
	add.s32 	%r182, %r269, %r683;
	and.b32  	%r684, %r182, 96;
	setp.eq.s32 	%p132, %r684, 96;
	mov.u32 	%r906, %r2;
	@%p132 bra 	$L__BB0_204;
	shr.u32 	%r686, %r182, 5;
	add.s32 	%r687, %r686, 1;
	and.b32  	%r183, %r687, 3;
	mov.b32 	%r904, 0;
	mov.u32 	%r906, %r2;
$L__BB0_200:
	.pragma "nounroll";
	shl.b32 	%r688, %r906, 3;
	add.s32 	%r186, %r28, %r688;
	ld.shared.f32 	%f67, [%r186+4];
	not.b32 	%r689, %r906;
	add.s32 	%r690, %r269, %r689;
	shl.b32 	%r691, %r690, 3;
	add.s32 	%r187, %r27, %r691;
	ld.shared.f32 	%f118, [%r187+4];
	setp.lt.f32 	%p133, %f67, %f118;
	@%p133 bra 	$L__BB0_202;
	ld.shared.u32 	%r905, [%r187];
	bra.uni 	$L__BB0_203;
$L__BB0_202:
	ld.shared.u32 	%r905, [%r186];
	mov.f32 	%f118, %f67;
$L__BB0_203:
	add.s32 	%r693, %r29, %r688;
	st.shared.u32 	[%r693], %r905;
	st.shared.f32 	[%r693+4], %f118;
	add.s32 	%r906, %r906, 32;
	add.s32 	%r904, %r904, 1;
	setp.ne.s32 	%p134, %r904, %r183;
	@%p134 bra 	$L__BB0_200;
$L__BB0_204:
	setp.lt.u32 	%p135, %r182, 96;
	@%p135 bra 	$L__BB0_218;
$L__BB0_205:
	shl.b32 	%r694, %r906, 3;
	add.s32 	%r195, %r28, %r694;
	ld.shared.f32 	%f119, [%r195+4];
	not.b32 	%r695, %r906;
	add.s32 	%r696, %r269, %r695;
	shl.b32 	%r697, %r696, 3;
	add.s32 	%r196, %r27, %r697;
	ld.shared.f32 	%f71, [%r196+4];
	setp.geu.f32 	%p136, %f119, %f71;
	@%p136 bra 	$L__BB0_207;
	ld.shared.u32 	%r908, [%r195];
	bra.uni 	$L__BB0_208;
$L__BB0_207:
	ld.shared.u32 	%r908, [%r196];
	mov.f32 	%f119, %f71;
$L__BB0_208:
	add.s32 	%r200, %r29, %r694;
	st.shared.u32 	[%r200], %r908;
	st.shared.f32 	[%r200+4], %f119;
	ld.shared.f32 	%f73, [%r195+260];
	ld.shared.f32 	%f120, [%r196+-252];
	setp.lt.f32 	%p137, %f73, %f120;
	@%p137 bra 	$L__BB0_210;
	ld.shared.u32 	%r909, [%r196+-256];
	bra.uni 	$L__BB0_211;
$L__BB0_210:
	ld.shared.u32 	%r909, [%r195+256];
	mov.f32 	%f120, %f73;
$L__BB0_211:
	st.shared.u32 	[%r200+256], %r909;
	st.shared.f32 	[%r200+260], %f120;
	ld.shared.f32 	%f76, [%r195+516];
	ld.shared.f32 	%f121, [%r196+-508];
	setp.lt.f32 	%p138, %f76, %f121;
	@%p138 bra 	$L__BB0_213;
	ld.shared.u32 	%r910, [%r196+-512];
	bra.uni 	$L__BB0_214;
$L__BB0_213:
	ld.shared.u32 	%r910, [%r195+512];
	mov.f32 	%f121, %f76;
$L__BB0_214:
	st.shared.u32 	[%r200+512], %r910;
	st.shared.f32 	[%r200+516], %f121;
	ld.shared.f32 	%f79, [%r195+772];
	ld.shared.f32 	%f122, [%r196+-764];
	setp.lt.f32 	%p139, %f79, %f122;
	@%p139 bra 	$L__BB0_216;
	ld.shared.u32 	%r911, [%r196+-768];
	bra.uni 	$L__BB0_217;
$L__BB0_216:
	ld.shared.u32 	%r911, [%r195+768];
	mov.f32 	%f122, %f79;
$L__BB0_217:
	st.shared.u32 	[%r200+768], %r911;
	st.shared.f32 	[%r200+772], %f122;
	add.s32 	%r906, %r906, 128;
	setp.lt.s32 	%p140, %r906, %r269;
	@%p140 bra 	$L__BB0_205;
$L__BB0_218:
	setp.lt.s32 	%p141, %r269, 2;
	bar.warp.sync 	-1;
	@%p141 bra 	$L__BB0_232;
	shl.b32 	%r701, %r269, 4;
	or.b32  	%r702, %r701, 4;
	mad.lo.s32 	%r703, %r5, %r702, %r289;
	shl.b32 	%r704, %r2, 3;
	add.s32 	%r705, %r703, %r704;
	mov.u32 	%r706, smem;
	add.s32 	%r707, %r705, %r706;
	add.s32 	%r211, %r707, 8196;
	mov.b32 	%r912, 2;
$L__BB0_220:
	mov.u32 	%r913, %r912;
$L__BB0_221:
	setp.ge.s32 	%p142, %r2, %r269;
	shr.u32 	%r214, %r913, 1;
	@%p142 bra 	$L__BB0_230;
	mov.u32 	%r914, %r211;
	mov.u32 	%r915, %r2;
$L__BB0_223:
	xor.b32  	%r217, %r915, %r214;
	setp.le.u32 	%p143, %r217, %r915;
	@%p143 bra 	$L__BB0_229;
	and.b32  	%r708, %r915, %r912;
	setp.ne.s32 	%p144, %r708, 0;
	@%p144 bra 	$L__BB0_227;
	ld.shared.f32 	%f82, [%r914];
	shl.b32 	%r713, %r217, 3;
	add.s32 	%r714, %r29, %r713;
	add.s32 	%r218, %r714, 4;
	ld.shared.f32 	%f83, [%r714+4];
	setp.leu.f32 	%p146, %f82, %f83;
	@%p146 bra 	$L__BB0_229;
	ld.shared.u32 	%r715, [%r914+-4];
	ld.shared.u32 	%r716, [%r218+-4];
	st.shared.u32 	[%r914+-4], %r716;
	st.shared.f32 	[%r914], %f83;
	st.shared.u32 	[%r218+-4], %r715;
	st.shared.f32 	[%r218], %f82;
	bra.uni 	$L__BB0_229;
$L__BB0_227:
	ld.shared.f32 	%f84, [%r914];
	shl.b32 	%r709, %r217, 3;
	add.s32 	%r710, %r29, %r709;
	add.s32 	%r219, %r710, 4;
	ld.shared.f32 	%f85, [%r710+4];
	setp.geu.f32 	%p145, %f84, %f85;
	@%p145 bra 	$L__BB0_229;
	ld.shared.u32 	%r711, [%r914+-4];
	ld.shared.u32 	%r712, [%r219+-4];
	st.shared.u32 	[%r914+-4], %r712;
	st.shared.f32 	[%r914], %f85;
	st.shared.u32 	[%r219+-4], %r711;
	st.shared.f32 	[%r219], %f84;
$L__BB0_229:
	add.s32 	%r915, %r915, 32;
	add.s32 	%r914, %r914, 256;
	setp.lt.s32 	%p147, %r915, %r269;
	@%p147 bra 	$L__BB0_223;
$L__BB0_230:
	bar.warp.sync 	-1;
	setp.gt.u32 	%p148, %r913, 3;
	mov.u32 	%r913, %r214;
	@%p148 bra 	$L__BB0_221;
	shl.b32 	%r912, %r912, 1;
	setp.le.s32 	%p149, %r912, %r269;
	@%p149 bra 	$L__BB0_220;
$L__BB0_232:
	setp.lt.s32 	%p150, %r7, 1;
	bar.warp.sync 	-1;
	@%p150 bra 	$L__BB0_245;
	mul.lo.s32 	%r223, %r7, %r2;
	add.s32 	%r718, %r7, -1;
	and.b32  	%r224, %r7, 15;
	setp.lt.u32 	%p151, %r718, 15;
	mov.b32 	%r919, 0;
	@%p151 bra 	$L__BB0_236;
	and.b32  	%r919, %r7, 2147483632;
	neg.s32 	%r917, %r919;
	add.s64 	%rd77, %rd2, 64;
	shl.b32 	%r720, %r223, 3;
	add.s32 	%r721, %r289, %r720;
	shl.b32 	%r722, %r269, 4;
	or.b32  	%r723, %r722, 4;
	mad.lo.s32 	%r724, %r5, %r723, %r721;
	mov.u32 	%r725, smem;
	add.s32 	%r726, %r724, %r725;
	add.s32 	%r916, %r726, 8316;
$L__BB0_235:
	.pragma "nounroll";
	ld.shared.u32 	%r727, [%r916+-124];
	ld.shared.u32 	%r728, [%r916+-120];
	ld.shared.u32 	%r729, [%r916+-116];
	ld.shared.u32 	%r730, [%r916+-112];
	st.local.v4.u32 	[%rd77+-64], {%r727, %r728, %r729, %r730};
	ld.shared.u32 	%r731, [%r916+-108];
	ld.shared.u32 	%r732, [%r916+-104];
	ld.shared.u32 	%r733, [%r916+-100];
	ld.shared.u32 	%r734, [%r916+-96];
	st.local.v4.u32 	[%rd77+-48], {%r731, %r732, %r733, %r734};
	ld.shared.u32 	%r735, [%r916+-92];
	ld.shared.u32 	%r736, [%r916+-88];
	ld.shared.u32 	%r737, [%r916+-84];
	ld.shared.u32 	%r738, [%r916+-80];
	st.local.v4.u32 	[%rd77+-32], {%r735, %r736, %r737, %r738};
	ld.shared.u32 	%r739, [%r916+-76];
	ld.shared.u32 	%r740, [%r916+-72];
	ld.shared.u32 	%r741, [%r916+-68];
	ld.shared.u32 	%r742, [%r916+-64];
	st.local.v4.u32 	[%rd77+-16], {%r739, %r740, %r741, %r742};
	ld.shared.u32 	%r743, [%r916+-60];
	ld.shared.u32 	%r744, [%r916+-56];
	ld.shared.u32 	%r745, [%r916+-52];
	ld.shared.u32 	%r746, [%r916+-48];
	st.local.v4.u32 	[%rd77], {%r743, %r744, %r745, %r746};
	ld.shared.u32 	%r747, [%r916+-44];
	ld.shared.u32 	%r748, [%r916+-40];
	ld.shared.u32 	%r749, [%r916+-36];
	ld.shared.u32 	%r750, [%r916+-32];
	st.local.v4.u32 	[%rd77+16], {%r747, %r748, %r749, %r750};
	ld.shared.u32 	%r751, [%r916+-28];
	ld.shared.u32 	%r752, [%r916+-24];
	ld.shared.u32 	%r753, [%r916+-20];
	ld.shared.u32 	%r754, [%r916+-16];
	st.local.v4.u32 	[%rd77+32], {%r751, %r752, %r753, %r754};
	ld.shared.u32 	%r755, [%r916+-12];
	ld.shared.u32 	%r756, [%r916+-8];
	ld.shared.u32 	%r757, [%r916+-4];
	ld.shared.u32 	%r758, [%r916];
	st.local.v4.u32 	[%rd77+48], {%r755, %r756, %r757, %r758};
	add.s32 	%r917, %r917, 16;
	add.s64 	%rd77, %rd77, 128;
	add.s32 	%r916, %r916, 128;
	setp.ne.s32 	%p152, %r917, 0;
	@%p152 bra 	$L__BB0_235;
$L__BB0_236:
	setp.eq.s32 	%p153, %r224, 0;
	@%p153 bra 	$L__BB0_245;
	and.b32  	%r233, %r7, 7;
	setp.lt.u32 	%p154, %r224, 8;
	@%p154 bra 	$L__BB0_239;
	mul.wide.u32 	%rd59, %r919, 8;
	add.s64 	%rd60, %rd2, %rd59;
	add.s32 	%r759, %r919, %r223;
	shl.b32 	%r760, %r759, 3;
	add.s32 	%r761, %r29, %r760;
	ld.shared.u32 	%r762, [%r761];
	ld.shared.u32 	%r763, [%r761+4];
	st.local.v2.u32 	[%rd60], {%r762, %r763};
	ld.shared.u32 	%r764, [%r761+8];
	ld.shared.u32 	%r765, [%r761+12];
	st.local.v2.u32 	[%rd60+8], {%r764, %r765};
	ld.shared.u32 	%r766, [%r761+16];
	ld.shared.u32 	%r767, [%r761+20];
	st.local.v2.u32 	[%rd60+16], {%r766, %r767};
	ld.shared.u32 	%r768, [%r761+24];
	ld.shared.u32 	%r769, [%r761+28];
	st.local.v2.u32 	[%rd60+24], {%r768, %r769};
	ld.shared.u32 	%r770, [%r761+32];
	ld.shared.u32 	%r771, [%r761+36];
	st.local.v2.u32 	[%rd60+32], {%r770, %r771};
	ld.shared.u32 	%r772, [%r761+40];
	ld.shared.u32 	%r773, [%r761+44];
	st.local.v2.u32 	[%rd60+40], {%r772, %r773};
	ld.shared.u32 	%r774, [%r761+48];
	ld.shared.u32 	%r775, [%r761+52];
	st.local.v2.u32 	[%rd60+48], {%r774, %r775};
	ld.shared.u32 	%r776, [%r761+56];
	ld.shared.u32 	%r777, [%r761+60];
	st.local.v2.u32 	[%rd60+56], {%r776, %r777};
	add.s32 	%r919, %r919, 8;
$L__BB0_239:
	setp.eq.s32 	%p155, %r233, 0;
	@%p155 bra 	$L__BB0_245;
	and.b32  	%r236, %r7, 3;
	setp.lt.u32 	%p156, %r233, 4;
	@%p156 bra 	$L__BB0_242;
	mul.wide.u32 	%rd61, %r919, 8;
	add.s64 	%rd62, %rd2, %rd61;
	add.s32 	%r778, %r919, %r223;
	shl.b32 	%r779, %r778, 3;
	add.s32 	%r780, %r29, %r779;
	ld.shared.u32 	%r781, [%r780];
	ld.shared.u32 	%r782, [%r780+4];
	st.local.v2.u32 	[%rd62], {%r781, %r782};
	ld.shared.u32 	%r783, [%r780+8];
	ld.shared.u32 	%r784, [%r780+12];
	st.local.v2.u32 	[%rd62+8], {%r783, %r784};
	ld.shared.u32 	%r785, [%r780+16];
	ld.shared.u32 	%r786, [%r780+20];
	st.local.v2.u32 	[%rd62+16], {%r785, %r786};
	ld.shared.u32 	%r787, [%r780+24];
	ld.shared.u32 	%r788, [%r780+28];
	st.local.v2.u32 	[%rd62+24], {%r787, %r788};
	add.s32 	%r919, %r919, 4;
$L__BB0_242:
	setp.eq.s32 	%p157, %r236, 0;
	@%p157 bra 	$L__BB0_245;
	shl.b32 	%r790, %r269, 4;
	or.b32  	%r791, %r790, 4;
	mad.lo.s32 	%r792, %r5, %r791, %r289;
	add.s32 	%r793, %r919, %r223;
	shl.b32 	%r794, %r793, 3;
	add.s32 	%r795, %r792, %r794;
	mov.u32 	%r796, smem;
	add.s32 	%r797, %r795, %r796;
	add.s32 	%r922, %r797, 8196;
	mul.wide.u32 	%rd63, %r919, 8;
	add.s64 	%rd78, %rd2, %rd63;
	neg.s32 	%r921, %r236;
$L__BB0_244:
	.pragma "nounroll";
	ld.shared.u32 	%r798, [%r922+-4];
	ld.shared.u32 	%r799, [%r922];
	st.local.v2.u32 	[%rd78], {%r798, %r799};
	add.s32 	%r922, %r922, 8;
	add.s64 	%rd78, %rd78, 8;
	add.s32 	%r921, %r921, 1;
	setp.ne.s32 	%p158, %r921, 0;
	@%p158 bra 	$L__BB0_244;
$L__BB0_245:
	setp.ne.s32 	%p159, %r2, 0;
	bar.warp.sync 	-1;
	@%p159 bra 	$L__BB0_247;
	ld.shared.f32 	%f115, [%r30+-8];
$L__BB0_247:
	setp.ne.s32 	%p160, %r2, 0;
	mov.b32 	%r800, %f115;
	shfl.sync.idx.b32	%r801|%p161, %r800, 0, 31, -1;
	@%p160 bra 	$L__BB0_249;
	mov.b32 	%r802, 0;
	st.shared.u32 	[%r26], %r802;
$L__BB0_249:
	bar.warp.sync 	-1;
$L__BB0_250:
	setp.lt.s32 	%p162, %r7, 1;
	@%p162 bra 	$L__BB0_263;
	mul.lo.s32 	%r245, %r269, %r6;
	mul.lo.s32 	%r246, %r7, %r2;
	add.s32 	%r247, %r246, %r245;
	add.s32 	%r804, %r7, -1;
	and.b32  	%r248, %r7, 15;
	setp.lt.u32 	%p163, %r804, 15;
	mov.b32 	%r926, 0;
	@%p163 bra 	$L__BB0_254;
	and.b32  	%r926, %r7, 2147483632;
	neg.s32 	%r924, %r926;
	add.s64 	%rd12, %rd1, 64;
	add.s64 	%rd79, %rd2, 64;
	mov.u32 	%r923, %r247;
$L__BB0_253:
	.pragma "nounroll";
	mul.wide.s32 	%rd64, %r923, 8;
	add.s64 	%rd65, %rd12, %rd64;
	ld.local.v4.u32 	{%r805, %r806, %r807, %r808}, [%rd79+-64];
	st.global.u32 	[%rd65+-64], %r805;
	st.global.u32 	[%rd65+-60], %r806;
	st.global.u32 	[%rd65+-56], %r807;
	st.global.u32 	[%rd65+-52], %r808;
	ld.local.v4.u32 	{%r809, %r810, %r811, %r812}, [%rd79+-48];
	st.global.u32 	[%rd65+-48], %r809;
	st.global.u32 	[%rd65+-44], %r810;
	st.global.u32 	[%rd65+-40], %r811;
	st.global.u32 	[%rd65+-36], %r812;
	ld.local.v4.u32 	{%r813, %r814, %r815, %r816}, [%rd79+-32];
	st.global.u32 	[%rd65+-32], %r813;
	st.global.u32 	[%rd65+-28], %r814;
	st.global.u32 	[%rd65+-24], %r815;
	st.global.u32 	[%rd65+-20], %r816;
	ld.local.v4.u32 	{%r817, %r818, %r819, %r820}, [%rd79+-16];
	st.global.u32 	[%rd65+-16], %r817;
	st.global.u32 	[%rd65+-12], %r818;
	st.global.u32 	[%rd65+-8], %r819;
	st.global.u32 	[%rd65+-4], %r820;
	ld.local.v4.u32 	{%r821, %r822, %r823, %r824}, [%rd79];
	st.global.u32 	[%rd65], %r821;
	st.global.u32 	[%rd65+4], %r822;
	st.global.u32 	[%rd65+8], %r823;
	st.global.u32 	[%rd65+12], %r824;
	ld.local.v4.u32 	{%r825, %r826, %r827, %r828}, [%rd79+16];
	st.global.u32 	[%rd65+16], %r825;
	st.global.u32 	[%rd65+20], %r826;
	st.global.u32 	[%rd65+24], %r827;
	st.global.u32 	[%rd65+28], %r828;
	ld.local.v4.u32 	{%r829, %r830, %r831, %r832}, [%rd79+32];
	st.global.u32 	[%rd65+32], %r829;
	st.global.u32 	[%rd65+36], %r830;
	st.global.u32 	[%rd65+40], %r831;
	st.global.u32 	[%rd65+44], %r832;
	ld.local.v4.u32 	{%r833, %r834, %r835, %r836}, [%rd79+48];
	st.global.u32 	[%rd65+48], %r833;
	st.global.u32 	[%rd65+52], %r834;
	st.global.u32 	[%rd65+56], %r835;
	st.global.u32 	[%rd65+60], %r836;
	add.s32 	%r924, %r924, 16;
	add.s32 	%r923, %r923, 16;
	add.s64 	%rd79, %rd79, 128;
	setp.ne.s32 	%p164, %r924, 0;
	@%p164 bra 	$L__BB0_253;
$L__BB0_254:
	setp.eq.s32 	%p165, %r248, 0;
	@%p165 bra 	$L__BB0_263;
	and.b32  	%r256, %r7, 7;
	setp.lt.u32 	%p166, %r248, 8;
	@%p166 bra 	$L__BB0_257;
	add.s32 	%r837, %r247, %r926;
	mul.wide.u32 	%rd66, %r926, 8;
	add.s64 	%rd67, %rd2, %rd66;
	ld.local.v2.u32 	{%r838, %r839}, [%rd67];
	mul.wide.s32 	%rd68, %r837, 8;
	add.s64 	%rd69, %rd1, %rd68;
	st.global.u32 	[%rd69], %r838;
	st.global.u32 	[%rd69+4], %r839;
	ld.local.u32 	%r840, [%rd67+8];
	st.global.u32 	[%rd69+8], %r840;
	ld.local.f32 	%f97, [%rd67+12];
	st.global.f32 	[%rd69+12], %f97;
	ld.local.u32 	%r841, [%rd67+16];
	st.global.u32 	[%rd69+16], %r841;
	ld.local.f32 	%f98, [%rd67+20];
	st.global.f32 	[%rd69+20], %f98;
	ld.local.u32 	%r842, [%rd67+24];
	st.global.u32 	[%rd69+24], %r842;
	ld.local.f32 	%f99, [%rd67+28];
	st.global.f32 	[%rd69+28], %f99;
	ld.local.u32 	%r843, [%rd67+32];
	st.global.u32 	[%rd69+32], %r843;
	ld.local.f32 	%f100, [%rd67+36];
	st.global.f32 	[%rd69+36], %f100;
	ld.local.u32 	%r844, [%rd67+40];
	st.global.u32 	[%rd69+40], %r844;
	ld.local.f32 	%f101, [%rd67+44];
	st.global.f32 	[%rd69+44], %f101;
	ld.local.u32 	%r845, [%rd67+48];
	st.global.u32 	[%rd69+48], %r845;
	ld.local.f32 	%f102, [%rd67+52];
	st.global.f32 	[%rd69+52], %f102;
	ld.local.u32 	%r846, [%rd67+56];
	st.global.u32 	[%rd69+56], %r846;
	ld.local.f32 	%f103, [%rd67+60];
	st.global.f32 	[%rd69+60], %f103;
	add.s32 	%r926, %r926, 8;
$L__BB0_257:
	setp.eq.s32 	%p167, %r256, 0;
	@%p167 bra 	$L__BB0_263;
	and.b32  	%r259, %r7, 3;
	setp.lt.u32 	%p168, %r256, 4;
	@%p168 bra 	$L__BB0_260;
	add.s32 	%r847, %r247, %r926;
	mul.wide.u32 	%rd70, %r926, 8;
	add.s64 	%rd71, %rd2, %rd70;
	ld.local.v2.u32 	{%r848, %r849}, [%rd71];
	mul.wide.s32 	%rd72, %r847, 8;
	add.s64 	%rd73, %rd1, %rd72;
	st.global.u32 	[%rd73], %r848;
	st.global.u32 	[%rd73+4], %r849;
	ld.local.u32 	%r850, [%rd71+8];
	st.global.u32 	[%rd73+8], %r850;
	ld.local.f32 	%f104, [%rd71+12];
	st.global.f32 	[%rd73+12], %f104;
	ld.local.u32 	%r851, [%rd71+16];
	st.global.u32 	[%rd73+16], %r851;
	ld.local.f32 	%f105, [%rd71+20];
	st.global.f32 	[%rd73+20], %f105;
	ld.local.u32 	%r852, [%rd71+24];
	st.global.u32 	[%rd73+24], %r852;
	ld.local.f32 	%f106, [%rd71+28];
	st.global.f32 	[%rd73+28], %f106;
	add.s32 	%r926, %r926, 4;
$L__BB0_260:
	setp.eq.s32 	%p169, %r259, 0;
	@%p169 bra 	$L__BB0_263;
	mul.wide.u32 	%rd74, %r926, 8;
	add.s64 	%rd80, %rd2, %rd74;
	add.s64 	%rd17, %rd1, 4;
	add.s32 	%r853, %r926, %r245;
	add.s32 	%r929, %r853, %r246;
	neg.s32 	%r928, %r259;
$L__BB0_262:
	.pragma "nounroll";
	mul.wide.s32 	%rd75, %r929, 8;
	add.s64 	%rd76, %rd17, %rd75;
	ld.local.v2.u32 	{%r854, %r855}, [%rd80];
	st.global.u32 	[%rd76+-4], %r854;
	st.global.u32 	[%rd76], %r855;
	add.s64 	%rd80, %rd80, 8;
	add.s32 	%r929, %r929, 1;
	add.s32 	%r928, %r928, 1;
	setp.ne.s32 	%p170, %r928, 0;
	@%p170 bra 	$L__BB0_262;
$L__BB0_263:
	ret;

}


// ===== COMPILED SASS (sm_100) =====

	.target	sm_100

	.elftype	@"ET_EXEC"


//--------------------- .note.nv.tkinfo           --------------------------
	.section	.note.nv.tkinfo,"",@"SHT_NOTE"
	.sectionflags	@"SHF_NOTE_NV_TKINFO"
	.tkinfo
        /*0018*/ 	.word	0x00000002
        /*0030*/ 	.string	""
        /*0030*/ 	.string	"ptxas"
        /*0030*/ 	.string	"Cuda compilation tools, release 13.0, V13.0.88"
        /*0030*/ 	.string	"Build cuda_13.0.r13.0/compiler.36424714_0"
        /*0030*/ 	.string	"-arch sm_100 -m 64 "



//--------------------- .note.nv.cuinfo           --------------------------
	.section	.note.nv.cuinfo,"",@"SHT_NOTE"
	.sectionflags	@"SHF_NOTE_NV_CUINFO"
        /*0018*/ 	.short	0x0002
        /*001a*/ 	.short	0x0064
        /*001c*/ 	.short	0x0082
	.zero		2


//--------------------- .nv.info                  --------------------------
	.section	.nv.info,"",@"SHT_CUDA_INFO"
	.align	4


	//----- nvinfo : EIATTR_REGCOUNT
	.align		4
        /*0000*/ 	.byte	0x04, 0x2f
        /*0002*/ 	.short	(.L_1 - .L_0)
	.align		4
.L_0:
        /*0004*/ 	.word	index@(_Z10knn_kernelPK6float2iS1_iPSt4pairIifEi)
        /*0008*/ 	.word	0x0000002c


	//----- nvinfo : EIATTR_FRAME_SIZE
	.align		4
.L_1:
        /*000c*/ 	.byte	0x04, 0x11
        /*000e*/ 	.short	(.L_3 - .L_2)
	.align		4
.L_2:
        /*0010*/ 	.word	index@(_Z10knn_kernelPK6float2iS1_iPSt4pairIifEi)
        /*0014*/ 	.word	0x00000100


	//----- nvinfo : EIATTR_MIN_STACK_SIZE
	.align		4
.L_3:
        /*0018*/ 	.byte	0x04, 0x12
        /*001a*/ 	.short	(.L_5 - .L_4)
	.align		4
.L_4:
        /*001c*/ 	.word	index@(_Z10knn_kernelPK6float2iS1_iPSt4pairIifEi)
        /*0020*/ 	.word	0x00000100
.L_5:


//--------------------- .nv.compat                --------------------------
	.section	.nv.compat,"",@"SHT_CUDA_COMPAT_INFO"
	.align	4
        /*0000*/ 	.byte	0x02, 0x09, 0x00, 0x00, 0x02, 0x02, 0x01, 0x00, 0x02, 0x05, 0x05, 0x00, 0x03, 0x07, 0x01, 0x01
        /*0010*/ 	.byte	0x02, 0x03, 0x00, 0x00, 0x02, 0x06, 0x01, 0x00, 0x04, 0x0b, 0x08, 0x00, 0x09, 0x00, 0x00, 0x00
        /*0020*/ 	.byte	0x00, 0x00, 0x00, 0x00


//--------------------- .nv.info._Z10knn_kernelPK6float2iS1_iPSt4pairIifEi --------------------------
	.section	.nv.info._Z10knn_kernelPK6float2iS1_iPSt4pairIifEi,"",@"SHT_CUDA_INFO"
	.sectionflags	@""
	.align	4


	//----- nvinfo : EIATTR_CUDA_API_VERSION
	.align		4
        /*0000*/ 	.byte	0x04, 0x37
        /*0002*/ 	.short	(.L_7 - .L_6)
.L_6:
        /*0004*/ 	.word	0x00000082


	//----- nvinfo : EIATTR_KPARAM_INFO
	.align		4
.L_7:
        /*0008*/ 	.byte	0x04, 0x17
        /*000a*/ 	.short	(.L_9 - .L_8)
.L_8:
        /*000c*/ 	.word	0x00000000
        /*0010*/ 	.short	0x0005
        /*0012*/ 	.short	0x0028
        /*0014*/ 	.byte	0x00, 0xf0, 0x11, 0x00


	//----- nvinfo : EIATTR_KPARAM_INFO
	.align		4
.L_9:
        /*0018*/ 	.byte	0x04, 0x17
        /*001a*/ 	.short	(.L_11 - .L_10)
.L_10:
        /*001c*/ 	.word	0x00000000
        /*0020*/ 	.short	0x0004
        /*0022*/ 	.short	0x0020
        /*0024*/ 	.byte	0x00, 0xf5, 0x21, 0x00


	//----- nvinfo : EIATTR_KPARAM_INFO
	.align		4
.L_11:
        /*0028*/ 	.byte	0x04, 0x17
        /*002a*/ 	.short	(.L_13 - .L_12)
.L_12:
        /*002c*/ 	.word	0x00000000
        /*0030*/ 	.short	0x0003
        /*0032*/ 	.short	0x0018
        /*0034*/ 	.byte	0x00, 0xf0, 0x11, 0x00


	//----- nvinfo : EIATTR_KPARAM_INFO
	.align		4
.L_13:
        /*0038*/ 	.byte	0x04, 0x17
        /*003a*/ 	.short	(.L_15 - .L_14)
.L_14:
        /*003c*/ 	.word	0x00000000
        /*0040*/ 	.short	0x0002
        /*0042*/ 	.short	0x0010
        /*0044*/ 	.byte	0x00, 0xf5, 0x21, 0x00


	//----- nvinfo : EIATTR_KPARAM_INFO
	.align		4
.L_15:
        /*0048*/ 	.byte	0x04, 0x17
        /*004a*/ 	.short	(.L_17 - .L_16)
.L_16:
        /*004c*/ 	.word	0x00000000
        /*0050*/ 	.short	0x0001
        /*0052*/ 	.short	0x0008
        /*0054*/ 	.byte	0x00, 0xf0, 0x11, 0x00


	//----- nvinfo : EIATTR_KPARAM_INFO
	.align		4
.L_17:
        /*0058*/ 	.byte	0x04, 0x17
        /*005a*/ 	.short	(.L_19 - .L_18)
.L_18:
        /*005c*/ 	.word	0x00000000
        /*0060*/ 	.short	0x0000
        /*0062*/ 	.short	0x0000
        /*0064*/ 	.byte	0x00, 0xf5, 0x21, 0x00


	//----- nvinfo : EIATTR_SPARSE_MMA_MASK
	.align		4
.L_19:
        /*0068*/ 	.byte	0x03, 0x50
        /*006a*/ 	.short	0x0000


	//----- nvinfo : EIATTR_MAXREG_COUNT
	.align		4
        /*006c*/ 	.byte	0x03, 0x1b
        /*006e*/ 	.short	0x00ff


	//----- nvinfo : EIATTR_NUM_BARRIERS
	.align		4
        /*0070*/ 	.byte	0x02, 0x4c
        /*0072*/ 	.byte	0x01
	.zero		1


	//----- nvinfo : EIATTR_MERCURY_ISA_VERSION
	.align		4
        /*0074*/ 	.byte	0x03, 0x5f
        /*0076*/ 	.short	0x0101


	//----- nvinfo : EIATTR_COOP_GROUP_MASK_REGIDS
	.align		4
        /*0078*/ 	.byte	0x04, 0x29
        /*007a*/ 	.short	(.L_21 - .L_20)


	//   ....[0]....
.L_20:
        /*007c*/ 	.word	0xffffffff


	//   ....[1]....
        /*0080*/ 	.word	0xffffffff


	//   ....[2]....
        /*0084*/ 	.word	0xffffffff


	//   ....[3]....
        /*0088*/ 	.word	0xffffffff


	//   ....[4]....
        /*008c*/ 	.word	0xffffffff


	//   ....[5]....
        /*0090*/ 	.word	0xffffffff


	//   ....[6]....
        /*0094*/ 	.word	0xffffffff


	//   ....[7]....
        /*0098*/ 	.word	0xffffffff


	//   ....[8]....
        /*009c*/ 	.word	0xffffffff


	//   ....[9]....
        /*00a0*/ 	.word	0xffffffff


	//   ....[10]....
        /*00a4*/ 	.word	0xffffffff


	//   ....[11]....
        /*00a8*/ 	.word	0xffffffff


	//   ....[12]....
        /*00ac*/ 	.word	0xffffffff


	//   ....[13]....
        /*00b0*/ 	.word	0xffffffff


	//   ....[14]....
        /*00b4*/ 	.word	0xffffffff


	//   ....[15]....
        /*00b8*/ 	.word	0xffffffff


	//   ....[16]....
        /*00bc*/ 	.word	0xffffffff


	//   ....[17]....
        /*00c0*/ 	.word	0xffffffff


	//   ....[18]....
        /*00c4*/ 	.word	0xffffffff


	//   ....[19]....
        /*00c8*/ 	.word	0xffffffff


	//   ....[20]....
        /*00cc*/ 	.word	0x0500000a


	//   ....[21]....
        /*00d0*/ 	.word	0x0500000a


	//   ....[22]....
        /*00d4*/ 	.word	0x0500000a


	//   ....[23]....
        /*00d8*/ 	.word	0x0500000a


	//   ....[24]....
        /*00dc*/ 	.word	0x0500000a


	//   ....[25]....
        /*00e0*/ 	.word	0x0500000a


	//   ....[26]....
        /*00e4*/ 	.word	0x0500000a


	//   ....[27]....
        /*00e8*/ 	.word	0x0500000a


	//   ....[28]....
        /*00ec*/ 	.word	0x0500000a


	//   ....[29]....
        /*00f0*/ 	.word	0x0500000a


	//   ....[30]....
        /*00f4*/ 	.word	0x0500000a


	//   ....[31]....
        /*00f8*/ 	.word	0x0500000a


	//   ....[32]....
        /*00fc*/ 	.word	0x0500000a


	//   ....[33]....
        /*0100*/ 	.word	0x0500000a


	//   ....[34]....
        /*0104*/ 	.word	0x0500000a


	//----- nvinfo : EIATTR_COOP_GROUP_INSTR_OFFSETS
	.align		4
.L_21:
        /*0108*/ 	.byte	0x04, 0x28
        /*010a*/ 	.short	(.L_23 - .L_22)


	//   ....[0]....
.L_22:
        /*010c*/ 	.word	0x000006f0


	//   ....[1]....
        /*0110*/ 	.word	0x00000b00


	//   ....[2]....
        /*0114*/ 	.word	0x00000e20


	//   ....[3]....
        /*0118*/ 	.word	0x00000ee0


	//   ....[4]....
        /*011c*/ 	.word	0x00001720


	//   ....[5]....
        /*0120*/ 	.word	0x00001c60


	//   ....[6]....
        /*0124*/ 	.word	0x00002b60


	//   ....[7]....
        /*0128*/ 	.word	0x00002c20


	//   ....[8]....
        /*012c*/ 	.word	0x00003430


	//   ....[9]....
        /*0130*/ 	.word	0x00003470


	//   ....[10]....
        /*0134*/ 	.word	0x00003480


	//   ....[11]....
        /*0138*/ 	.word	0x000038c0


	//   ....[12]....
        /*013c*/ 	.word	0x00003b90


	//   ....[13]....
        /*0140*/ 	.word	0x00003c50


	//   ....[14]....
        /*0144*/ 	.word	0x00004460


	//   ....[15]....
        /*0148*/ 	.word	0x00004990


	//   ....[16]....
        /*014c*/ 	.word	0x00004d40


	//   ....[17]....
        /*0150*/ 	.word	0x00004e00


	//   ....[18]....
        /*0154*/ 	.word	0x000056b0


	//   ....[19]....
        /*0158*/ 	.word	0x000056e0


	//   ....[20]....
        /*015c*/ 	.word	0x00005fb0


	//   ....[21]....
        /*0160*/ 	.word	0x00006020


	//   ....[22]....
        /*0164*/ 	.word	0x00006090


	//   ....[23]....
        /*0168*/ 	.word	0x00006100


	//   ....[24]....
        /*016c*/ 	.word	0x00006170


	//   ....[25]....
        /*0170*/ 	.word	0x000061e0


	//   ....[26]....
        /*0174*/ 	.word	0x00006250


	//   ....[27]....
        /*0178*/ 	.word	0x000062b0


	//   ....[28]....
        /*017c*/ 	.word	0x00006310


	//   ....[29]....
        /*0180*/ 	.word	0x00006380


	//   ....[30]....
        /*0184*/ 	.word	0x000063f0


	//   ....[31]....
        /*0188*/ 	.word	0x00006460


	//   ....[32]....
        /*018c*/ 	.word	0x000064d0


	//   ....[33]....
        /*0190*/ 	.word	0x00006540


	//   ....[34]....
        /*0194*/ 	.word	0x000065b0


	//----- nvinfo : EIATTR_VRC_CTA_INIT_COUNT
	.align		4
.L_23:
        /*0198*/ 	.byte	0x02, 0x4a
	.zero		1
	.zero		1


	//----- nvinfo : EIATTR_EXIT_INSTR_OFFSETS
	.align		4
        /*019c*/ 	.byte	0x04, 0x1c
        /*019e*/ 	.short	(.L_25 - .L_24)


	//   ....[0]....
.L_24:
        /*01a0*/ 	.word	0x000000b0


	//   ....[1]....
        /*01a4*/ 	.word	0x00005700


	//   ....[2]....
        /*01a8*/ 	.word	0x00005b40


	//   ....[3]....
        /*01ac*/ 	.word	0x00005d20


	//   ....[4]....
        /*01b0*/ 	.word	0x00005e60


	//   ....[5]....
        /*01b4*/ 	.word	0x00005f70


	//----- nvinfo : EIATTR_CRS_STACK_SIZE
	.align		4
.L_25:
        /*01b8*/ 	.byte	0x04, 0x1e
        /*01ba*/ 	.short	(.L_27 - .L_26)
.L_26:
        /*01bc*/ 	.word	0x00000000


	//----- nvinfo : EIATTR_CBANK_PARAM_SIZE
	.align		4
.L_27:
        /*01c0*/ 	.byte	0x03, 0x19
        /*01c2*/ 	.short	0x002c


	//----- nvinfo : EIATTR_PARAM_CBANK
	.align		4
        /*01c4*/ 	.byte	0x04, 0x0a
        /*01c6*/ 	.short	(.L_29 - .L_28)
	.align		4
.L_28:
        /*01c8*/ 	.word	index@(.nv.constant0._Z10knn_kernelPK6float2iS1_iPSt4pairIifEi)
        /*01cc*/ 	.short	0x0380
        /*01ce*/ 	.short	0x002c


	//----- nvinfo : EIATTR_SW_WAR
	.align		4
.L_29:
        /*01d0*/ 	.byte	0x04, 0x36
        /*01d2*/ 	.short	(.L_31 - .L_30)
.L_30:
        /*01d4*/ 	.word	0x00000008
.L_31:


//--------------------- .nv.callgraph             --------------------------
	.section	.nv.callgraph,"",@"SHT_CUDA_CALLGRAPH"
	.align	4
	.sectionentsize	8
	.align		4
        /*0000*/ 	.word	0x00000000
	.align		4
        /*0004*/ 	.word	0xffffffff
	.align		4
        /*0008*/ 	.word	0x00000000
	.align		4
        /*000c*/ 	.word	0xfffffffe
	.align		4
        /*0010*/ 	.word	0x00000000
	.align		4
        /*0014*/ 	.word	0xfffffffd
	.align		4
        /*0018*/ 	.word	0x00000000
	.align		4
        /*001c*/ 	.word	0xfffffffc


//--------------------- .text._Z10knn_kernelPK6float2iS1_iPSt4pairIifEi --------------------------
	.section	.text._Z10knn_kernelPK6float2iS1_iPSt4pairIifEi,"ax",@progbits
	.align	128
        .global         _Z10knn_kernelPK6float2iS1_iPSt4pairIifEi
        .type           _Z10knn_kernelPK6float2iS1_iPSt4pairIifEi,@function
        .size           _Z10knn_kernelPK6float2iS1_iPSt4pairIifEi,(.L_x_184 - _Z10knn_kernelPK6float2iS1_iPSt4pairIifEi)
        .other          _Z10knn_kernelPK6float2iS1_iPSt4pairIifEi,@"STO_CUDA_ENTRY STV_DEFAULT"
_Z10knn_kernelPK6float2iS1_iPSt4pairIifEi:
.text._Z10knn_kernelPK6float2iS1_iPSt4pairIifEi:
[----:B------:R-:W0:Y:S01]  /*0000*/  LDC R1, c[0x0][0x37c] ;  /* 0x0000df00ff017b82 */ /* 0x000e220000000800 */
[----:B------:R-:W1:Y:S01]  /*0010*/  S2R R6, SR_TID.X ;  /* 0x0000000000067919 */ /* 0x000e620000002100 */
[----:B------:R-:W2:Y:S01]  /*0020*/  LDCU UR10, c[0x0][0x360] ;  /* 0x00006c00ff0a77ac */ /* 0x000ea20008000800 */
[----:B0-----:R-:W-:Y:S01]  /*0030*/  VIADD R1, R1, 0xffffff00 ;  /* 0xffffff0001017836 */ /* 0x001fe20000000000 */
[----:B------:R-:W0:Y:S01]  /*0040*/  S2R R26, SR_CTAID.X ;  /* 0x00000000001a7919 */ /* 0x000e220000002500 */
[----:B------:R-:W3:Y:S03]  /*0050*/  LDCU UR4, c[0x0][0x388] ;  /* 0x00007100ff0477ac */ /* 0x000ee60008000800 */
[----:B------:R-:W-:Y:S01]  /*0060*/  R2UR UR12, R1 ;  /* 0x00000000010c72ca */ /* 0x000fe200000e0000 */
[----:B--2---:R-:W-:Y:S01]  /*0070*/  USHF.R.U32.HI UR5, URZ, 0x5, UR10 ;  /* 0x00000005ff057899 */ /* 0x004fe2000801160a */
[----:B-1----:R-:W-:-:S05]  /*0080*/  SHF.R.U32.HI R3, RZ, 0x5, R6 ;  /* 0x00000005ff037819 */ /* 0x002fca0000011606 */
[----:B0-----:R-:W-:-:S05]  /*0090*/  IMAD R26, R26, UR5, R3 ;  /* 0x000000051a1a7c24 */ /* 0x001fca000f8e0203 */
[----:B---3--:R-:W-:-:S13]  /*00a0*/  ISETP.GE.AND P0, PT, R26, UR4, PT ;  /* 0x000000041a007c0c */ /* 0x008fda000bf06270 */
[----:B------:R-:W-:Y:S05]  /*00b0*/  @P0 EXIT ;  /* 0x000000000000094d */ /* 0x000fea0003800000 */
[----:B------:R-:W0:Y:S01]  /*00c0*/  LDC.64 R4, c[0x0][0x380] ;  /* 0x0000e000ff047b82 */ /* 0x000e220000000a00 */
[----:B------:R-:W1:Y:S01]  /*00d0*/  LDCU.64 UR8, c[0x0][0x358] ;  /* 0x00006b00ff0877ac */ /* 0x000e620008000a00 */
[----:B------:R-:W2:Y:S01]  /*00e0*/  LDCU UR4, c[0x0][0x3a8] ;  /* 0x00007500ff0477ac */ /* 0x000ea20008000800 */
[----:B0-----:R-:W-:-:S06]  /*00f0*/  IMAD.WIDE R4, R26, 0x8, R4 ;  /* 0x000000081a047825 */ /* 0x001fcc00078e0204 */
[----:B-1----:R-:W5:Y:S01]  /*0100*/  LDG.E.64 R4, desc[UR8][R4.64] ;  /* 0x0000000804047981 */ /* 0x002f62000c1e1b00 */
[----:B--2---:R-:W-:Y:S01]  /*0110*/  IMAD.U32 R0, RZ, RZ, UR4 ;  /* 0x00000004ff007e24 */ /* 0x004fe2000f8e00ff */
[----:B------:R-:W-:-:S04]  /*0120*/  LOP3.LUT R27, R6, 0x1f, RZ, 0xc0, !PT ;  /* 0x0000001f061b7812 */ /* 0x000fc800078ec0ff */
[----:B------:R-:W-:-:S04]  /*0130*/  SHF.R.S32.HI R25, RZ, 0x5, R0 ;  /* 0x00000005ff197819 */ /* 0x000fc80000011400 */
[----:B------:R-:W-:-:S13]  /*0140*/  ISETP.GE.AND P0, PT, R25, 0x1, PT ;  /* 0x000000011900780c */ /* 0x000fda0003f06270 */
[----:B------:R-:W-:Y:S05]  /*0150*/  @!P0 BRA `(.L_x_0) ;  /* 0x0000000400108947 */ /* 0x000fea0003800000 */
[C---:B------:R-:W-:Y:S01]  /*0160*/  VIADD R2, R25.reuse, 0xffffffff ;  /* 0xffffffff19027836 */ /* 0x040fe20000000000 */
[----:B------:R-:W-:-:S04]  /*0170*/  LOP3.LUT R13, R25, 0xf, RZ, 0xc0, !PT ;  /* 0x0000000f190d7812 */ /* 0x000fc800078ec0ff */
[----:B------:R-:W-:Y:S01]  /*0180*/  ISETP.GE.U32.AND P0, PT, R2, 0xf, PT ;  /* 0x0000000f0200780c */ /* 0x000fe20003f06070 */
[----:B------:R-:W-:Y:S01]  /*0190*/  IMAD.MOV.U32 R2, RZ, RZ, RZ ;  /* 0x000000ffff027224 */ /* 0x000fe200078e00ff */
[----:B------:R-:W-:-:S11]  /*01a0*/  ISETP.NE.AND P1, PT, R13, RZ, PT ;  /* 0x000000ff0d00720c */ /* 0x000fd60003f25270 */
[----:B------:R-:W-:Y:S05]  /*01b0*/  @!P0 BRA `(.L_x_1) ;  /* 0x0000000000488947 */ /* 0x000fea0003800000 */
[----:B------:R-:W-:Y:S01]  /*01c0*/  LOP3.LUT R2, R25, 0x7ffffff0, RZ, 0xc0, !PT ;  /* 0x7ffffff019027812 */ /* 0x000fe200078ec0ff */
[----:B------:R-:W-:Y:S02]  /*01d0*/  IMAD.MOV.U32 R7, RZ, RZ, RZ ;  /* 0x000000ffff077224 */ /* 0x000fe400078e00ff */
[----:B------:R-:W-:Y:S02]  /*01e0*/  IMAD.MOV.U32 R8, RZ, RZ, -0x1 ;  /* 0xffffffffff087424 */ /* 0x000fe400078e00ff */
[----:B------:R-:W-:Y:S02]  /*01f0*/  IMAD.MOV.U32 R9, RZ, RZ, 0x7f800000 ;  /* 0x7f800000ff097424 */ /* 0x000fe400078e00ff */
[----:B------:R-:W-:Y:S02]  /*0200*/  IMAD.MOV.U32 R10, RZ, RZ, -0x1 ;  /* 0xffffffffff0a7424 */ /* 0x000fe400078e00ff */
[----:B------:R-:W-:-:S07]  /*0210*/  IMAD.MOV.U32 R11, RZ, RZ, 0x7f800000 ;  /* 0x7f800000ff0b7424 */ /* 0x000fce00078e00ff */
.L_x_2:
[C---:B0-----:R-:W-:Y:S01]  /*0220*/  LEA R12, R7.reuse, UR12, 0x3 ;  /* 0x0000000c070c7c11 */ /* 0x041fe2000f8e18ff */
[----:B------:R-:W-:-:S04]  /*0230*/  VIADD R7, R7, 0x10 ;  /* 0x0000001007077836 */ /* 0x000fc80000000000 */
[----:B------:R0:W-:Y:S01]  /*0240*/  STL.128 [R12], R8 ;  /* 0x000000080c007387 */ /* 0x0001e20000100c00 */
[----:B------:R-:W-:-:S03]  /*0250*/  ISETP.NE.AND P0, PT, R7, R2, PT ;  /* 0x000000020700720c */ /* 0x000fc60003f05270 */
[----:B------:R0:W-:Y:S04]  /*0260*/  STL.128 [R12+0x10], R8 ;  /* 0x000010080c007387 */ /* 0x0001e80000100c00 */
[----:B------:R0:W-:Y:S04]  /*0270*/  STL.128 [R12+0x20], R8 ;  /* 0x000020080c007387 */ /* 0x0001e80000100c00 */
[----:B------:R0:W-:Y:S04]  /*0280*/  STL.128 [R12+0x30], R8 ;  /* 0x000030080c007387 */ /* 0x0001e80000100c00 */
[----:B------:R0:W-:Y:S04]  /*0290*/  STL.128 [R12+0x40], R8 ;  /* 0x000040080c007387 */ /* 0x0001e80000100c00 */
[----:B------:R0:W-:Y:S04]  /*02a0*/  STL.128 [R12+0x50], R8 ;  /* 0x000050080c007387 */ /* 0x0001e80000100c00 */
[----:B------:R0:W-:Y:S04]  /*02b0*/  STL.128 [R12+0x60], R8 ;  /* 0x000060080c007387 */ /* 0x0001e80000100c00 */
[----:B------:R0:W-:Y:S01]  /*02c0*/  STL.128 [R12+0x70], R8 ;  /* 0x000070080c007387 */ /* 0x0001e20000100c00 */
[----:B------:R-:W-:Y:S05]  /*02d0*/  @P0 BRA `(.L_x_2) ;  /* 0xfffffffc00d00947 */ /* 0x000fea000383ffff */
.L_x_1:
[----:B------:R-:W-:Y:S05]  /*02e0*/  @!P1 BRA `(.L_x_0) ;  /* 0x0000000000ac9947 */ /* 0x000fea0003800000 */
[----:B------:R-:W-:Y:S02]  /*02f0*/  ISETP.GE.U32.AND P0, PT, R13, 0x8, PT ;  /* 0x000000080d00780c */ /* 0x000fe40003f06070 */
[----:B0-----:R-:W-:-:S04]  /*0300*/  LOP3.LUT R12, R25, 0x7, RZ, 0xc0, !PT ;  /* 0x00000007190c7812 */ /* 0x001fc800078ec0ff */
[----:B------:R-:W-:-:S07]  /*0310*/  ISETP.NE.AND P1, PT, R12, RZ, PT ;  /* 0x000000ff0c00720c */ /* 0x000fce0003f25270 */
[----:B------:R-:W-:Y:S06]  /*0320*/  @!P0 BRA `(.L_x_3) ;  /* 0x0000000000388947 */ /* 0x000fec0003800000 */
[C---:B------:R-:W-:Y:S01]  /*0330*/  LEA R7, R2.reuse, UR12, 0x3 ;  /* 0x0000000c02077c11 */ /* 0x040fe2000f8e18ff */
[----:B------:R-:W-:Y:S01]  /*0340*/  IMAD.MOV.U32 R9, RZ, RZ, 0x7f800000 ;  /* 0x7f800000ff097424 */ /* 0x000fe200078e00ff */
[----:B------:R-:W-:Y:S01]  /*0350*/  MOV R8, 0xffffffff ;  /* 0xffffffff00087802 */ /* 0x000fe20000000f00 */
[----:B------:R-:W-:Y:S02]  /*0360*/  IMAD.MOV.U32 R10, RZ, RZ, -0x1 ;  /* 0xffffffffff0a7424 */ /* 0x000fe400078e00ff */
[----:B------:R-:W-:Y:S02]  /*0370*/  IMAD.MOV.U32 R11, RZ, RZ, 0x7f800000 ;  /* 0x7f800000ff0b7424 */ /* 0x000fe400078e00ff */
[----:B------:R0:W-:Y:S01]  /*0380*/  STL.64 [R7], R8 ;  /* 0x0000000807007387 */ /* 0x0001e20000100a00 */
[----:B------:R-:W-:-:S03]  /*0390*/  VIADD R2, R2, 0x8 ;  /* 0x0000000802027836 */ /* 0x000fc60000000000 */
[----:B------:R0:W-:Y:S04]  /*03a0*/  STL.64 [R7+0x8], R8 ;  /* 0x0000080807007387 */ /* 0x0001e80000100a00 */
[----:B------:R0:W-:Y:S04]  /*03b0*/  STL.64 [R7+0x10], R10 ;  /* 0x0000100a07007387 */ /* 0x0001e80000100a00 */
[----:B------:R0:W-:Y:S04]  /*03c0*/  STL.64 [R7+0x18], R10 ;  /* 0x0000180a07007387 */ /* 0x0001e80000100a00 */
[----:B------:R0:W-:Y:S04]  /*03d0*/  STL.64 [R7+0x20], R10 ;  /* 0x0000200a07007387 */ /* 0x0001e80000100a00 */
[----:B------:R0:W-:Y:S04]  /*03e0*/  STL.64 [R7+0x28], R10 ;  /* 0x0000280a07007387 */ /* 0x0001e80000100a00 */
[----:B------:R0:W-:Y:S04]  /*03f0*/  STL.64 [R7+0x30], R10 ;  /* 0x0000300a07007387 */ /* 0x0001e80000100a00 */
[----:B------:R0:W-:Y:S02]  /*0400*/  STL.64 [R7+0x38], R10 ;  /* 0x0000380a07007387 */ /* 0x0001e40000100a00 */
.L_x_3:
[----:B------:R-:W-:Y:S05]  /*0410*/  @!P1 BRA `(.L_x_0) ;  /* 0x0000000000609947 */ /* 0x000fea0003800000 */
[----:B------:R-:W-:Y:S02]  /*0420*/  ISETP.GE.U32.AND P0, PT, R12, 0x4, PT ;  /* 0x000000040c00780c */ /* 0x000fe40003f06070 */
[----:B------:R-:W-:-:S04]  /*0430*/  LOP3.LUT R13, R25, 0x3, RZ, 0xc0, !PT ;  /* 0x00000003190d7812 */ /* 0x000fc800078ec0ff */
[----:B------:R-:W-:-:S07]  /*0440*/  ISETP.NE.AND P1, PT, R13, RZ, PT ;  /* 0x000000ff0d00720c */ /* 0x000fce0003f25270 */
[----:B------:R-:W-:Y:S06]  /*0450*/  @!P0 BRA `(.L_x_4) ;  /* 0x0000000000288947 */ /* 0x000fec0003800000 */
[C---:B0-----:R-:W-:Y:S01]  /*0460*/  LEA R7, R2.reuse, UR12, 0x3 ;  /* 0x0000000c02077c11 */ /* 0x041fe2000f8e18ff */
[----:B------:R-:W-:Y:S02]  /*0470*/  IMAD.MOV.U32 R8, RZ, RZ, -0x1 ;  /* 0xffffffffff087424 */ /* 0x000fe400078e00ff */
[----:B------:R-:W-:Y:S02]  /*0480*/  IMAD.MOV.U32 R9, RZ, RZ, 0x7f800000 ;  /* 0x7f800000ff097424 */ /* 0x000fe400078e00ff */
[----:B------:R-:W-:Y:S02]  /*0490*/  IMAD.MOV.U32 R10, RZ, RZ, -0x1 ;  /* 0xffffffffff0a7424 */ /* 0x000fe400078e00ff */
[----:B------:R-:W-:Y:S01]  /*04a0*/  IMAD.MOV.U32 R11, RZ, RZ, 0x7f800000 ;  /* 0x7f800000ff0b7424 */ /* 0x000fe200078e00ff */
[----:B------:R1:W-:Y:S01]  /*04b0*/  STL.64 [R7], R8 ;  /* 0x0000000807007387 */ /* 0x0003e20000100a00 */
[----:B------:R-:W-:-:S03]  /*04c0*/  VIADD R2, R2, 0x4 ;  /* 0x0000000402027836 */ /* 0x000fc60000000000 */
[----:B------:R1:W-:Y:S04]  /*04d0*/  STL.64 [R7+0x8], R10 ;  /* 0x0000080a07007387 */ /* 0x0003e80000100a00 */
[----:B------:R1:W-:Y:S04]  /*04e0*/  STL.64 [R7+0x10], R10 ;  /* 0x0000100a07007387 */ /* 0x0003e80000100a00 */
[----:B------:R1:W-:Y:S02]  /*04f0*/  STL.64 [R7+0x18], R10 ;  /* 0x0000180a07007387 */ /* 0x0003e40000100a00 */
.L_x_4:
[----:B------:R-:W-:Y:S05]  /*0500*/  @!P1 BRA `(.L_x_0) ;  /* 0x0000000000249947 */ /* 0x000fea0003800000 */
[----:B01----:R-:W-:Y:S01]  /*0510*/  MOV R8, 0xffffffff ;  /* 0xffffffff00087802 */ /* 0x003fe20000000f00 */
[----:B------:R-:W-:Y:S01]  /*0520*/  IMAD.MOV.U32 R9, RZ, RZ, 0x7f800000 ;  /* 0x7f800000ff097424 */ /* 0x000fe200078e00ff */
[----:B------:R-:W-:-:S06]  /*0530*/  UMOV UR4, URZ ;  /* 0x000000ff00047c82 */ /* 0x000fcc0008000000 */
.L_x_5:
[C---:B------:R-:W-:Y:S01]  /*0540*/  LEA R7, R2.reuse, UR12, 0x3 ;  /* 0x0000000c02077c11 */ /* 0x040fe2000f8e18ff */
[----:B------:R-:W-:Y:S01]  /*0550*/  UIADD3 UR4, UPT, UPT, UR4, 0x1, URZ ;  /* 0x0000000104047890 */ /* 0x000fe2000fffe0ff */
[----:B------:R-:W-:-:S03]  /*0560*/  VIADD R2, R2, 0x1 ;  /* 0x0000000102027836 */ /* 0x000fc60000000000 */
[----:B------:R2:W-:Y:S02]  /*0570*/  STL.64 [R7], R8 ;  /* 0x0000000807007387 */ /* 0x0005e40000100a00 */
[----:B------:R-:W-:-:S13]  /*0580*/  ISETP.NE.AND P0, PT, R13, UR4, PT ;  /* 0x000000040d007c0c */ /* 0x000fda000bf05270 */
[----:B--2---:R-:W-:Y:S05]  /*0590*/  @P0 BRA `(.L_x_5) ;  /* 0xfffffffc00e80947 */ /* 0x004fea000383ffff */
.L_x_0:
[----:B------:R-:W2:Y:S01]  /*05a0*/  S2UR UR7, SR_CgaCtaId ;  /* 0x00000000000779c3 */ /* 0x000ea20000008800 */
[----:B------:R-:W-:Y:S01]  /*05b0*/  R2UR UR4, R0 ;  /* 0x00000000000472ca */ /* 0x000fe200000e0000 */
[----:B------:R-:W3:Y:S01]  /*05c0*/  LDCU UR11, c[0x0][0x398] ;  /* 0x00007300ff0b77ac */ /* 0x000ee20008000800 */
[----:B------:R-:W-:Y:S01]  /*05d0*/  IMAD R2, R3, R0, RZ ;  /* 0x0000000003027224 */ /* 0x000fe200078e02ff */
[----:B------:R-:W-:Y:S01]  /*05e0*/  ISETP.NE.AND P0, PT, R27, RZ, PT ;  /* 0x000000ff1b00720c */ /* 0x000fe20003f05270 */
[----:B------:R-:W-:Y:S02]  /*05f0*/  UMOV UR6, 0x400 ;  /* 0x0000040000067882 */ /* 0x000fe40000000000 */
[----:B------:R-:W-:-:S07]  /*0600*/  IMAD.SHL.U32 R2, R2, 0x8, RZ ;  /* 0x0000000802027824 */ /* 0x000fce00078e00ff */
[----:B------:R-:W-:Y:S02]  /*0610*/  UIMAD UR4, UR5, UR4, URZ ;  /* 0x00000004050472a4 */ /* 0x000fe4000f8e02ff */
[----:B---3--:R-:W-:Y:S02]  /*0620*/  UISETP.GE.AND UP0, UPT, UR11, 0x1, UPT ;  /* 0x000000010b00788c */ /* 0x008fe4000bf06270 */
[----:B--2---:R-:W-:-:S04]  /*0630*/  ULEA UR6, UR7, UR6, 0x18 ;  /* 0x0000000607067291 */ /* 0x004fc8000f8ec0ff */
[----:B------:R-:W-:Y:S02]  /*0640*/  ULEA UR7, UR4, UR6, 0x3 ;  /* 0x0000000604077291 */ /* 0x000fe4000f8e18ff */
[----:B------:R-:W-:Y:S02]  /*0650*/  IMAD.U32 R29, RZ, RZ, UR6 ;  /* 0x00000006ff1d7e24 */ /* 0x000fe4000f8e00ff */
[----:B------:R-:W-:-:S03]  /*0660*/  UIADD3 UR7, UPT, UPT, UR7, 0x2000, URZ ;  /* 0x0000200007077890 */ /* 0x000fc6000fffe0ff */
[----:B------:R-:W-:Y:S01]  /*0670*/  IADD3 R29, PT, PT, R29, 0x2000, R2 ;  /* 0x000020001d1d7810 */ /* 0x000fe20007ffe002 */
[----:B------:R-:W-:Y:S02]  /*0680*/  ULEA UR5, UR5, UR7, 0x2 ;  /* 0x0000000705057291 */ /* 0x000fe4000f8e10ff */
[----:B------:R-:W-:Y:S01]  /*0690*/  LEA R24, R3, UR7, 0x2 ;  /* 0x0000000703187c11 */ /* 0x000fe2000f8e10ff */
[----:B------:R-:W-:-:S03]  /*06a0*/  IMAD.U32 R3, RZ, RZ, UR4 ;  /* 0x00000004ff037e24 */ /* 0x000fc6000f8e00ff */
[----:B------:R-:W-:Y:S01]  /*06b0*/  VIADD R28, R2, UR5 ;  /* 0x00000005021c7c36 */ /* 0x000fe20008000000 */
[----:B------:R2:W-:Y:S03]  /*06c0*/  @!P0 STS [R24], RZ ;  /* 0x000000ff18008388 */ /* 0x0005e60000000800 */
[----:B------:R-:W-:-:S04]  /*06d0*/  IMAD R3, R3, 0x8, R28 ;  /* 0x0000000803037824 */ /* 0x000fc800078e021c */
[----:B------:R-:W-:Y:S01]  /*06e0*/  IMAD R38, R0, 0x8, R3 ;  /* 0x0000000800267824 */ /* 0x000fe200078e0203 */
[----:B------:R-:W-:Y:S01]  /*06f0*/  NOP ;  /* 0x0000000000007918 */ /* 0x000fe20000000000 */
[----:B--2---:R-:W-:Y:S05]  /*0700*/  BRA.U !UP0, `(.L_x_6) ;  /* 0x0000002d08787547 */ /* 0x004fea000b800000 */
[----:B01----:R-:W-:Y:S01]  /*0710*/  LOP3.LUT R7, RZ, R27, RZ, 0x33, !PT ;  /* 0x0000001bff077212 */ /* 0x003fe200078e33ff */
[----:B------:R-:W-:Y:S01]  /*0720*/  IMAD.MOV.U32 R37, RZ, RZ, 0x7f800000 ;  /* 0x7f800000ff257424 */ /* 0x000fe200078e00ff */
[C---:B------:R-:W-:Y:S01]  /*0730*/  LOP3.LUT R35, R0.reuse, 0x1e0, RZ, 0xc0, !PT ;  /* 0x000001e000237812 */ /* 0x040fe200078ec0ff */
[----:B------:R-:W-:Y:S01]  /*0740*/  UMOV UR4, URZ ;  /* 0x000000ff00047c82 */ /* 0x000fe20008000000 */
[----:B------:R-:W-:Y:S01]  /*0750*/  LOP3.LUT R34, R0, 0xe0, RZ, 0xc0, !PT ;  /* 0x000000e000227812 */ /* 0x000fe200078ec0ff */
[----:B------:R-:W-:Y:S01]  /*0760*/  IMAD.IADD R36, R7, 0x1, R0 ;  /* 0x0000000107247824 */ /* 0x000fe200078e0200 */
[C---:B------:R-:W-:Y:S02]  /*0770*/  LEA R32, R27.reuse, R3, 0x3 ;  /* 0x000000031b207211 */ /* 0x040fe400078e18ff */
[----:B------:R-:W-:Y:S02]  /*0780*/  LOP3.LUT R31, R27, 0x20, RZ, 0xfc, !PT ;  /* 0x000000201b1f7812 */ /* 0x000fe400078efcff */
[----:B------:R-:W-:-:S02]  /*0790*/  LEA.HI R33, R36, 0x1, RZ, 0x1b ;  /* 0x0000000124217811 */ /* 0x000fc400078fd8ff */
[C---:B------:R-:W-:Y:S02]  /*07a0*/  LOP3.LUT R30, R27.reuse, 0x40, RZ, 0xfc, !PT ;  /* 0x000000401b1e7812 */ /* 0x040fe400078efcff */
[----:B------:R-:W-:Y:S02]  /*07b0*/  LOP3.LUT R7, R27, 0x60, RZ, 0xfc, !PT ;  /* 0x000000601b077812 */ /* 0x000fe400078efcff */
[----:B------:R-:W-:-:S07]  /*07c0*/  LOP3.LUT R33, R33, 0x3, RZ, 0xc0, !PT ;  /* 0x0000000321217812 */ /* 0x000fce00078ec0ff */
.L_x_77:
[----:B0-----:R-:W0:Y:S01]  /*07d0*/  LDCU UR5, c[0x0][0x398] ;  /* 0x00007300ff0577ac */ /* 0x001e220008000800 */
[----:B------:R-:W-:Y:S01]  /*07e0*/  BSSY.RECONVERGENT B0, `(.L_x_7) ;  /* 0x0000014000007945 */ /* 0x000fe20003800200 */
[----:B------:R-:W-:-:S04]  /*07f0*/  UIADD3 UR6, UPT, UPT, UR4, 0x400, URZ ;  /* 0x0000040004067890 */ /* 0x000fc8000fffe0ff */
[----:B0-----:R-:W-:Y:S02]  /*0800*/  UISETP.GT.AND UP0, UPT, UR6, UR5, UPT ;  /* 0x000000050600728c */ /* 0x001fe4000bf04270 */
[----:B------:R-:W-:-:S04]  /*0810*/  UIADD3 UR5, UPT, UPT, -UR4, UR5, URZ ;  /* 0x0000000504057290 */ /* 0x000fc8000fffe1ff */
[----:B------:R-:W-:-:S06]  /*0820*/  USEL UR5, UR5, 0x400, UP0 ;  /* 0x0000040005057887 */ /* 0x000fcc0008000000 */
[----:B------:R-:W-:-:S13]  /*0830*/  ISETP.GE.AND P0, PT, R6, UR5, PT ;  /* 0x0000000506007c0c */ /* 0x000fda000bf06270 */
[----:B--234-:R-:W-:Y:S05]  /*0840*/  @P0 BRA `(.L_x_8) ;  /* 0x0000000000340947 */ /* 0x01cfea0003800000 */
[----:B------:R-:W0:Y:S01]  /*0850*/  S2R R9, SR_CgaCtaId ;  /* 0x0000000000097919 */ /* 0x000e220000008800 */
[----:B------:R-:W-:Y:S01]  /*0860*/  MOV R8, 0x400 ;  /* 0x0000040000087802 */ /* 0x000fe20000000f00 */
[----:B------:R-:W-:-:S03]  /*0870*/  IMAD.MOV.U32 R0, RZ, RZ, R6 ;  /* 0x000000ffff007224 */ /* 0x000fc600078e0006 */
[----:B0-----:R-:W-:-:S07]  /*0880*/  LEA R13, R9, R8, 0x18 ;  /* 0x00000008090d7211 */ /* 0x001fce00078ec0ff */
.L_x_9:
[----:B0-----:R-:W0:Y:S01]  /*0890*/  LDC.64 R8, c[0x0][0x390] ;  /* 0x0000e400ff087b82 */ /* 0x001e220000000a00 */
[----:B------:R-:W-:-:S04]  /*08a0*/  VIADD R11, R0, UR4 ;  /* 0x00000004000b7c36 */ /* 0x000fc80008000000 */
[----:B0-----:R-:W-:-:S06]  /*08b0*/  IMAD.WIDE R8, R11, 0x8, R8 ;  /* 0x000000080b087825 */ /* 0x001fcc00078e0208 */
[----:B------:R-:W2:Y:S01]  /*08c0*/  LDG.E.64 R8, desc[UR8][R8.64] ;  /* 0x0000000808087981 */ /* 0x000ea2000c1e1b00 */
[C---:B------:R-:W-:Y:S02]  /*08d0*/  IMAD R10, R0.reuse, 0x8, R13 ;  /* 0x00000008000a7824 */ /* 0x040fe400078e020d */
[----:B------:R-:W-:-:S05]  /*08e0*/  VIADD R0, R0, UR10 ;  /* 0x0000000a00007c36 */ /* 0x000fca0008000000 */
[----:B------:R-:W-:Y:S01]  /*08f0*/  ISETP.GE.AND P0, PT, R0, UR5, PT ;  /* 0x0000000500007c0c */ /* 0x000fe2000bf06270 */
[----:B--2---:R0:W-:-:S12]  /*0900*/  STS.64 [R10], R8 ;  /* 0x000000080a007388 */ /* 0x0041d80000000a00 */
[----:B------:R-:W-:Y:S05]  /*0910*/  @!P0 BRA `(.L_x_9) ;  /* 0xfffffffc00dc8947 */ /* 0x000fea000383ffff */
.L_x_8:
[----:B------:R-:W-:Y:S05]  /*0920*/  BSYNC.RECONVERGENT B0 ;  /* 0x0000000000007941 */ /* 0x000fea0003800200 */
.L_x_7:
[----:B------:R-:W-:Y:S01]  /*0930*/  BAR.SYNC.DEFER_BLOCKING 0x0 ;  /* 0x0000000000007b1d */ /* 0x000fe20000010000 */
[----:B------:R-:W-:-:S05]  /*0940*/  ISETP.GE.AND P0, PT, R27, UR5, PT ;  /* 0x000000051b007c0c */ /* 0x000fca000bf06270 */
[----:B------:R-:W1:Y:S01]  /*0950*/  LDCU UR7, c[0x0][0x3a8] ;  /* 0x00007500ff0777ac */ /* 0x000e620008000800 */
[----:B------:R-:W-:Y:S07]  /*0960*/  BSSY.RECONVERGENT B0, `(.L_x_10) ;  /* 0x0000019000007945 */ /* 0x000fee0003800200 */
[----:B------:R-:W-:Y:S05]  /*0970*/  @P0 BRA `(.L_x_11) ;  /* 0x00000000005c0947 */ /* 0x000fea0003800000 */
[----:B0-----:R-:W0:Y:S01]  /*0980*/  S2R R9, SR_CgaCtaId ;  /* 0x0000000000097919 */ /* 0x001e220000008800 */
[----:B------:R-:W-:Y:S01]  /*0990*/  MOV R8, 0x400 ;  /* 0x0000040000087802 */ /* 0x000fe20000000f00 */
[----:B------:R-:W-:-:S03]  /*09a0*/  IMAD.MOV.U32 R0, RZ, RZ, R27 ;  /* 0x000000ffff007224 */ /* 0x000fc600078e001b */
[----:B0-----:R-:W-:-:S07]  /*09b0*/  LEA R13, R9, R8, 0x18 ;  /* 0x00000008090d7211 */ /* 0x001fce00078ec0ff */
.L_x_14:
[----:B0-----:R-:W-:Y:S01]  /*09c0*/  IMAD R8, R0, 0x8, R13 ;  /* 0x0000000800087824 */ /* 0x001fe200078e020d */
[----:B------:R-:W-:Y:S05]  /*09d0*/  BSSY.RECONVERGENT B1, `(.L_x_12) ;  /* 0x000000e000017945 */ /* 0x000fea0003800200 */
[----:B------:R-:W0:Y:S02]  /*09e0*/  LDS.64 R8, [R8] ;  /* 0x0000000008087984 */ /* 0x000e240000000a00 */
[----:B0----5:R-:W-:Y:S01]  /*09f0*/  FADD R10, -R5, R9 ;  /* 0x00000009050a7221 */ /* 0x021fe20000000100 */
[----:B------:R-:W-:-:S03]  /*0a00*/  FADD R9, -R4, R8 ;  /* 0x0000000804097221 */ /* 0x000fc60000000100 */
[----:B------:R-:W-:-:S04]  /*0a10*/  FMUL R10, R10, R10 ;  /* 0x0000000a0a0a7220 */ /* 0x000fc80000400000 */
[----:B------:R-:W-:-:S05]  /*0a20*/  FFMA R9, R9, R9, R10 ;  /* 0x0000000909097223 */ /* 0x000fca000000000a */
[----:B------:R-:W-:-:S13]  /*0a30*/  FSETP.GEU.AND P0, PT, R9, R37, PT ;  /* 0x000000250900720b */ /* 0x000fda0003f0e000 */
[----:B------:R-:W-:Y:S05]  /*0a40*/  @P0 BRA `(.L_x_13) ;  /* 0x0000000000180947 */ /* 0x000fea0003800000 */
[----:B------:R-:W-:-:S05]  /*0a50*/  IMAD.MOV.U32 R11, RZ, RZ, 0x1 ;  /* 0x00000001ff0b7424 */ /* 0x000fca00078e00ff */
[----:B------:R-:W1:Y:S02]  /*0a60*/  ATOMS.ADD R8, [R24], R11 ;  /* 0x0000000b1808738c */ /* 0x000e640000000000 */
[----:B-1----:R-:W-:-:S13]  /*0a70*/  ISETP.GE.AND P0, PT, R8, UR7, PT ;  /* 0x0000000708007c0c */ /* 0x002fda000bf06270 */
[----:B------:R-:W-:Y:S01]  /*0a80*/  @!P0 IMAD R10, R8, 0x8, R29 ;  /* 0x00000008080a8824 */ /* 0x000fe200078e021d */
[----:B------:R-:W-:-:S05]  /*0a90*/  @!P0 IADD3 R8, PT, PT, R0, UR4, RZ ;  /* 0x0000000400088c10 */ /* 0x000fca000fffe0ff */
[----:B------:R0:W-:Y:S02]  /*0aa0*/  @!P0 STS.64 [R10], R8 ;  /* 0x000000080a008388 */ /* 0x0001e40000000a00 */
.L_x_13:
[----:B-1----:R-:W-:Y:S05]  /*0ab0*/  BSYNC.RECONVERGENT B1 ;  /* 0x0000000000017941 */ /* 0x002fea0003800200 */
.L_x_12:
[----:B------:R-:W-:-:S05]  /*0ac0*/  VIADD R0, R0, 0x20 ;  /* 0x0000002000007836 */ /* 0x000fca0000000000 */
[----:B------:R-:W-:-:S13]  /*0ad0*/  ISETP.GE.AND P0, PT, R0, UR5, PT ;  /* 0x0000000500007c0c */ /* 0x000fda000bf06270 */
[----:B------:R-:W-:Y:S05]  /*0ae0*/  @!P0 BRA `(.L_x_14) ;  /* 0xfffffffc00b48947 */ /* 0x000fea000383ffff */
.L_x_11:
[----:B-1----:R-:W-:Y:S05]  /*0af0*/  BSYNC.RECONVERGENT B0 ;  /* 0x0000000000007941 */ /* 0x002fea0003800200 */
.L_x_10:
[----:B------:R-:W-:Y:S01]  /*0b00*/  NOP ;  /* 0x0000000000007918 */ /* 0x000fe20000000000 */
[----:B0-----:R-:W0:Y:S01]  /*0b10*/  LDS R9, [R24] ;  /* 0x0000000018097984 */ /* 0x001e220000000800 */
[----:B------:R-:W1:Y:S02]  /*0b20*/  LDCU UR4, c[0x0][0x3a8] ;  /* 0x00007500ff0477ac */ /* 0x000e640008000800 */
[----:B-1----:R-:W-:-:S05]  /*0b30*/  IMAD.U32 R0, RZ, RZ, UR4 ;  /* 0x00000004ff007e24 */ /* 0x002fca000f8e00ff */
[----:B0-----:R-:W-:-:S13]  /*0b40*/  ISETP.GE.AND P0, PT, R9, R0, PT ;  /* 0x000000000900720c */ /* 0x001fda0003f06270 */
[----:B------:R-:W-:Y:S05]  /*0b50*/  @!P0 BRA `(.L_x_15) ;  /* 0x00000028004c8947 */ /* 0x000fea0003800000 */
[----:B------:R-:W-:-:S13]  /*0b60*/  ISETP.GE.AND P0, PT, R0, 0x2, PT ;  /* 0x000000020000780c */ /* 0x000fda0003f06270 */
[----:B------:R-:W-:Y:S05]  /*0b70*/  @!P0 BRA `(.L_x_16) ;  /* 0x0000000000cc8947 */ /* 0x000fea0003800000 */
[----:B------:R-:W-:Y:S01]  /*0b80*/  BSSY B0, `(.L_x_16) ;  /* 0x0000032000007945 */ /* 0x000fe20003800000 */
[----:B------:R-:W-:-:S07]  /*0b90*/  IMAD.MOV.U32 R13, RZ, RZ, 0x2 ;  /* 0x00000002ff0d7424 */ /* 0x000fce00078e00ff */
.L_x_26:
[----:B------:R-:W-:Y:S01]  /*0ba0*/  BSSY B1, `(.L_x_17) ;  /* 0x000002c000017945 */ /* 0x000fe20003800000 */
[----:B------:R-:W-:-:S07]  /*0bb0*/  IMAD.MOV.U32 R12, RZ, RZ, R13 ;  /* 0x000000ffff0c7224 */ /* 0x000fce00078e000d */
.L_x_25:
[----:B------:R-:W0:Y:S01]  /*0bc0*/  LDCU UR4, c[0x0][0x3a8] ;  /* 0x00007500ff0477ac */ /* 0x000e220008000800 */
[----:B------:R-:W-:Y:S01]  /*0bd0*/  BSSY.RECONVERGENT B2, `(.L_x_18) ;  /* 0x0000022000027945 */ /* 0x000fe20003800200 */
[----:B------:R-:W-:Y:S01]  /*0be0*/  SHF.R.U32.HI R14, RZ, 0x1, R12 ;  /* 0x00000001ff0e7819 */ /* 0x000fe2000001160c */
[----:B0-----:R-:W-:-:S05]  /*0bf0*/  IMAD.U32 R0, RZ, RZ, UR4 ;  /* 0x00000004ff007e24 */ /* 0x001fca000f8e00ff */
[----:B------:R-:W-:-:S13]  /*0c00*/  ISETP.GE.AND P1, PT, R27, R0, PT ;  /* 0x000000001b00720c */ /* 0x000fda0003f26270 */
[----:B------:R-:W-:Y:S05]  /*0c10*/  @P1 BRA `(.L_x_19) ;  /* 0x0000000000741947 */ /* 0x000fea0003800000 */
[----:B------:R-:W-:-:S07]  /*0c20*/  IMAD.MOV.U32 R16, RZ, RZ, R27 ;  /* 0x000000ffff107224 */ /* 0x000fce00078e001b */
.L_x_23:
[----:B------:R-:W-:Y:S01]  /*0c30*/  LOP3.LUT R0, R16, R14, RZ, 0x3c, !PT ;  /* 0x0000000e10007212 */ /* 0x000fe200078e3cff */
[----:B------:R-:W-:Y:S03]  /*0c40*/  BSSY.RECONVERGENT B3, `(.L_x_20) ;  /* 0x0000015000037945 */ /* 0x000fe60003800200 */
[----:B------:R-:W-:-:S13]  /*0c50*/  ISETP.GT.U32.AND P1, PT, R0, R16, PT ;  /* 0x000000100000720c */ /* 0x000fda0003f24070 */
[----:B------:R-:W-:Y:S05]  /*0c60*/  @!P1 BRA `(.L_x_21) ;  /* 0x0000000000489947 */ /* 0x000fea0003800000 */
[----:B------:R-:W-:-:S13]  /*0c70*/  LOP3.LUT P1, RZ, R16, R13, RZ, 0xc0, !PT ;  /* 0x0000000d10ff7212 */ /* 0x000fda000782c0ff */
[----:B------:R-:W-:Y:S05]  /*0c80*/  @P1 BRA `(.L_x_22) ;  /* 0x0000000000241947 */ /* 0x000fea0003800000 */
[--C-:B------:R-:W-:Y:S02]  /*0c90*/  IMAD R15, R16, 0x8, R29.reuse ;  /* 0x00000008100f7824 */ /* 0x100fe400078e021d */
[----:B------:R-:W-:-:S03]  /*0ca0*/  IMAD R0, R0, 0x8, R29 ;  /* 0x0000000800007824 */ /* 0x000fc600078e021d */
[----:B------:R-:W-:Y:S04]  /*0cb0*/  LDS.64 R8, [R15] ;  /* 0x000000000f087984 */ /* 0x000fe80000000a00 */
[----:B------:R-:W0:Y:S02]  /*0cc0*/  LDS.64 R10, [R0] ;  /* 0x00000000000a7984 */ /* 0x000e240000000a00 */
[----:B0-----:R-:W-:-:S13]  /*0cd0*/  FSETP.GT.AND P1, PT, R9, R11, PT ;  /* 0x0000000b0900720b */ /* 0x001fda0003f24000 */
[----:B------:R-:W-:Y:S05]  /*0ce0*/  @!P1 BRA `(.L_x_21) ;  /* 0x0000000000289947 */ /* 0x000fea0003800000 */
[----:B------:R0:W-:Y:S04]  /*0cf0*/  STS.64 [R15], R10 ;  /* 0x0000000a0f007388 */ /* 0x0001e80000000a00 */
[----:B------:R0:W-:Y:S01]  /*0d00*/  STS.64 [R0], R8 ;  /* 0x0000000800007388 */ /* 0x0001e20000000a00 */
[----:B------:R-:W-:Y:S05]  /*0d10*/  BRA `(.L_x_21) ;  /* 0x00000000001c7947 */ /* 0x000fea0003800000 */
.L_x_22:
[----:B------:R-:W-:Y:S01]  /*0d20*/  IMAD R15, R0, 0x8, R29 ;  /* 0x00000008000f7824 */ /* 0x000fe200078e021d */
[----:B------:R-:W-:-:S04]  /*0d30*/  LEA R0, R16, R29, 0x3 ;  /* 0x0000001d10007211 */ /* 0x000fc800078e18ff */
[----:B------:R-:W-:Y:S04]  /*0d40*/  LDS.64 R8, [R15] ;  /* 0x000000000f087984 */ /* 0x000fe80000000a00 */
[----:B------:R-:W0:Y:S02]  /*0d50*/  LDS.64 R10, [R0] ;  /* 0x00000000000a7984 */ /* 0x000e240000000a00 */
[----:B0-----:R-:W-:-:S13]  /*0d60*/  FSETP.GEU.AND P1, PT, R11, R9, PT ;  /* 0x000000090b00720b */ /* 0x001fda0003f2e000 */
[----:B------:R1:W-:Y:S04]  /*0d70*/  @!P1 STS.64 [R0], R8 ;  /* 0x0000000800009388 */ /* 0x0003e80000000a00 */
[----:B------:R1:W-:Y:S02]  /*0d80*/  @!P1 STS.64 [R15], R10 ;  /* 0x0000000a0f009388 */ /* 0x0003e40000000a00 */
.L_x_21:
[----:B------:R-:W-:Y:S05]  /*0d90*/  BSYNC.RECONVERGENT B3 ;  /* 0x0000000000037941 */ /* 0x000fea0003800200 */
.L_x_20:
[----:B------:R-:W0:Y:S01]  /*0da0*/  LDCU UR4, c[0x0][0x3a8] ;  /* 0x00007500ff0477ac */ /* 0x000e220008000800 */
[----:B------:R-:W-:Y:S02]  /*0db0*/  VIADD R16, R16, 0x20 ;  /* 0x0000002010107836 */ /* 0x000fe40000000000 */
[----:B01----:R-:W-:-:S05]  /*0dc0*/  IMAD.U32 R0, RZ, RZ, UR4 ;  /* 0x00000004ff007e24 */ /* 0x003fca000f8e00ff */
[----:B------:R-:W-:-:S13]  /*0dd0*/  ISETP.GE.AND P1, PT, R16, R0, PT ;  /* 0x000000001000720c */ /* 0x000fda0003f26270 */
[----:B------:R-:W-:Y:S05]  /*0de0*/  @!P1 BRA `(.L_x_23) ;  /* 0xfffffffc00909947 */ /* 0x000fea000383ffff */
.L_x_19:
[----:B------:R-:W-:Y:S05]  /*0df0*/  BSYNC.RECONVERGENT B2 ;  /* 0x0000000000027941 */ /* 0x000fea0003800200 */
.L_x_18:
[----:B------:R-:W-:-:S03]  /*0e00*/  UMOV UR4, 0xffffffff ;  /* 0xffffffff00047882 */ /* 0x000fc60000000000 */
[----:B------:R-:W-:Y:S05]  /*0e10*/  BRA.DIV UR4, `(.L_x_24) ;  /* 0x0000005204587947 */ /* 0x000fea000b800000 */
[----:B------:R-:W-:Y:S01]  /*0e20*/  NOP ;  /* 0x0000000000007918 */ /* 0x000fe20000000000 */
.L_x_141:
[----:B------:R-:W-:Y:S01]  /*0e30*/  ISETP.GT.U32.AND P1, PT, R12, 0x3, PT ;  /* 0x000000030c00780c */ /* 0x000fe20003f24070 */
[----:B------:R-:W-:-:S12]  /*0e40*/  IMAD.MOV.U32 R12, RZ, RZ, R14 ;  /* 0x000000ffff0c7224 */ /* 0x000fd800078e000e */
[----:B------:R-:W-:Y:S05]  /*0e50*/  @P1 BRA `(.L_x_25) ;  /* 0xfffffffc00581947 */ /* 0x000fea000383ffff */
[----:B------:R-:W-:Y:S05]  /*0e60*/  BSYNC B1 ;  /* 0x0000000000017941 */ /* 0x000fea0003800000 */
.L_x_17:
[----:B------:R-:W-:-:S05]  /*0e70*/  IMAD.SHL.U32 R13, R13, 0x2, RZ ;  /* 0x000000020d0d7824 */ /* 0x000fca00078e00ff */
[----:B------:R-:W-:-:S13]  /*0e80*/  ISETP.GT.AND P1, PT, R13, R0, PT ;  /* 0x000000000d00720c */ /* 0x000fda0003f24270 */
[----:B------:R-:W-:Y:S05]  /*0e90*/  @!P1 BRA `(.L_x_26) ;  /* 0xfffffffc00409947 */ /* 0x000fea000383ffff */
[----:B------:R-:W-:Y:S05]  /*0ea0*/  BSYNC B0 ;  /* 0x0000000000007941 */ /* 0x000fea0003800000 */
.L_x_16:
[----:B------:R-:W-:Y:S01]  /*0eb0*/  UMOV UR4, 0xffffffff ;  /* 0xffffffff00047882 */ /* 0x000fe20000000000 */
[----:B------:R-:W-:Y:S02]  /*0ec0*/  ISETP.GE.AND P1, PT, R25, 0x1, PT ;  /* 0x000000011900780c */ /* 0x000fe40003f26270 */
[----:B------:R-:W-:Y:S11]  /*0ed0*/  BRA.DIV UR4, `(.L_x_27) ;  /* 0x0000005204447947 */ /* 0x000ff6000b800000 */
[----:B------:R-:W-:Y:S01]  /*0ee0*/  NOP ;  /* 0x0000000000007918 */ /* 0x000fe20000000000 */
.L_x_144:
[----:B------:R-:W-:Y:S05]  /*0ef0*/  @!P1 BRA `(.L_x_28) ;  /* 0x0000000400fc9947 */ /* 0x000fea0003800000 */
[----:B------:R-:W-:Y:S02]  /*0f00*/  VIADD R8, R25, 0xffffffff ;  /* 0xffffffff19087836 */ /* 0x000fe40000000000 */
[----:B------:R-:W-:-:S03]  /*0f10*/  IMAD.MOV.U32 R39, RZ, RZ, RZ ;  /* 0x000000ffff277224 */ /* 0x000fc600078e00ff */
[----:B------:R-:W-:-:S13]  /*0f20*/  ISETP.GE.U32.AND P2, PT, R8, 0xf, PT ;  /* 0x0000000f0800780c */ /* 0x000fda0003f46070 */
[----:B------:R-:W-:Y:S05]  /*0f30*/  @!P2 BRA `(.L_x_29) ;  /* 0x0000000000d0a947 */ /* 0x000fea0003800000 */
[----:B------:R-:W-:Y:S01]  /*0f40*/  BSSY.RECONVERGENT B0, `(.L_x_30) ;  /* 0x0000032000007945 */ /* 0x000fe20003800200 */
[----:B------:R-:W-:-:S07]  /*0f50*/  IMAD.MOV.U32 R40, RZ, RZ, RZ ;  /* 0x000000ffff287224 */ /* 0x000fce00078e00ff */
.L_x_31:
[----:B-1----:R-:W-:-:S05]  /*0f60*/  LEA R20, R40, UR12, 0x3 ;  /* 0x0000000c28147c11 */ /* 0x002fca000f8e18ff */
[----:B------:R-:W2:Y:S01]  /*0f70*/  LDL.128 R12, [R20] ;  /* 0x00000000140c7983 */ /* 0x000ea20000100c00 */
[----:B------:R-:W-:-:S03]  /*0f80*/  IMAD R39, R27, R25, RZ ;  /* 0x000000191b277224 */ /* 0x000fc600078e02ff */
[----:B------:R-:W3:Y:S01]  /*0f90*/  LDL.128 R8, [R20+0x10] ;  /* 0x0000100014087983 */ /* 0x000ee20000100c00 */
[----:B------:R-:W-:-:S03]  /*0fa0*/  IMAD.IADD R39, R39, 0x1, R40 ;  /* 0x0000000127277824 */ /* 0x000fc600078e0228 */
[----:B------:R-:W4:Y:S01]  /*0fb0*/  LDL.128 R16, [R20+0x30] ;  /* 0x0000300014107983 */ /* 0x000f220000100c00 */
[----:B------:R-:W-:-:S05]  /*0fc0*/  IMAD R39, R39, 0x8, R28 ;  /* 0x0000000827277824 */ /* 0x000fca00078e021c */
[----:B--2---:R-:W-:Y:S04]  /*0fd0*/  STS [R39], R12 ;  /* 0x0000000c27007388 */ /* 0x004fe80000000800 */
[----:B------:R-:W-:Y:S04]  /*0fe0*/  STS [R39+0x4], R13 ;  /* 0x0000040d27007388 */ /* 0x000fe80000000800 */
[----:B------:R-:W-:Y:S04]  /*0ff0*/  STS [R39+0x8], R14 ;  /* 0x0000080e27007388 */ /* 0x000fe80000000800 */
[----:B------:R0:W-:Y:S04]  /*1000*/  STS [R39+0xc], R15 ;  /* 0x00000c0f27007388 */ /* 0x0001e80000000800 */
[----:B---3--:R-:W-:Y:S04]  /*1010*/  STS [R39+0x10], R8 ;  /* 0x0000100827007388 */ /* 0x008fe80000000800 */
[----:B------:R-:W-:Y:S04]  /*1020*/  STS [R39+0x14], R9 ;  /* 0x0000140927007388 */ /* 0x000fe80000000800 */
[----:B0-----:R-:W2:Y:S04]  /*1030*/  LDL.128 R12, [R20+0x20] ;  /* 0x00002000140c7983 */ /* 0x001ea80000100c00 */
[----:B------:R-:W-:Y:S04]  /*1040*/  STS [R39+0x18], R10 ;  /* 0x0000180a27007388 */ /* 0x000fe80000000800 */
[----:B------:R0:W-:Y:S04]  /*1050*/  STS [R39+0x1c], R11 ;  /* 0x00001c0b27007388 */ /* 0x0001e80000000800 */
[----:B----4-:R-:W-:Y:S04]  /*1060*/  STS [R39+0x30], R16 ;  /* 0x0000301027007388 */ /* 0x010fe80000000800 */
[----:B------:R-:W-:Y:S04]  /*1070*/  STS [R39+0x34], R17 ;  /* 0x0000341127007388 */ /* 0x000fe80000000800 */
[----:B------:R-:W-:Y:S04]  /*1080*/  STS [R39+0x38], R18 ;  /* 0x0000381227007388 */ /* 0x000fe80000000800 */
[----:B------:R1:W-:Y:S04]  /*1090*/  STS [R39+0x3c], R19 ;  /* 0x00003c1327007388 */ /* 0x0003e80000000800 */
[----:B0-----:R-:W3:Y:S04]  /*10a0*/  LDL.128 R8, [R20+0x40] ;  /* 0x0000400014087983 */ /* 0x001ee80000100c00 */
[----:B-1----:R-:W4:Y:S04]  /*10b0*/  LDL.128 R16, [R20+0x60] ;  /* 0x0000600014107983 */ /* 0x002f280000100c00 */
[----:B--2---:R-:W-:Y:S04]  /*10c0*/  STS [R39+0x20], R12 ;  /* 0x0000200c27007388 */ /* 0x004fe80000000800 */
[----:B------:R-:W-:Y:S04]  /*10d0*/  STS [R39+0x24], R13 ;  /* 0x0000240d27007388 */ /* 0x000fe80000000800 */
[----:B------:R-:W-:Y:S04]  /*10e0*/  STS [R39+0x28], R14 ;  /* 0x0000280e27007388 */ /* 0x000fe80000000800 */
[----:B------:R0:W-:Y:S04]  /*10f0*/  STS [R39+0x2c], R15 ;  /* 0x00002c0f27007388 */ /* 0x0001e80000000800 */
[----:B0-----:R-:W2:Y:S04]  /*1100*/  LDL.128 R12, [R20+0x50] ;  /* 0x00005000140c7983 */ /* 0x001ea80000100c00 */
[----:B------:R-:W2:Y:S01]  /*1110*/  LDL.128 R20, [R20+0x70] ;  /* 0x0000700014147983 */ /* 0x000ea20000100c00 */
[----:B------:R-:W-:-:S03]  /*1120*/  IADD3 R40, PT, PT, R40, 0x10, RZ ;  /* 0x0000001028287810 */ /* 0x000fc60007ffe0ff */
[----:B---3--:R-:W-:Y:S04]  /*1130*/  STS [R39+0x40], R8 ;  /* 0x0000400827007388 */ /* 0x008fe80000000800 */
[----:B------:R0:W-:Y:S04]  /*1140*/  STS [R39+0x44], R9 ;  /* 0x0000440927007388 */ /* 0x0001e80000000800 */
[----:B------:R1:W-:Y:S04]  /*1150*/  STS [R39+0x48], R10 ;  /* 0x0000480a27007388 */ /* 0x0003e80000000800 */
[----:B------:R1:W-:Y:S01]  /*1160*/  STS [R39+0x4c], R11 ;  /* 0x00004c0b27007388 */ /* 0x0003e20000000800 */
[----:B0-----:R-:W-:-:S03]  /*1170*/  LOP3.LUT R9, R25, 0x7ffffff0, RZ, 0xc0, !PT ;  /* 0x7ffffff019097812 */ /* 0x001fc600078ec0ff */
[----:B----4-:R1:W-:Y:S04]  /*1180*/  STS [R39+0x60], R16 ;  /* 0x0000601027007388 */ /* 0x0103e80000000800 */
[----:B------:R1:W-:Y:S04]  /*1190*/  STS [R39+0x64], R17 ;  /* 0x0000641127007388 */ /* 0x0003e80000000800 */
[----:B------:R1:W-:Y:S04]  /*11a0*/  STS [R39+0x68], R18 ;  /* 0x0000681227007388 */ /* 0x0003e80000000800 */
[----:B------:R1:W-:Y:S01]  /*11b0*/  STS [R39+0x6c], R19 ;  /* 0x00006c1327007388 */ /* 0x0003e20000000800 */
[----:B------:R-:W-:-:S03]  /*11c0*/  ISETP.NE.AND P2, PT, R40, R9, PT ;  /* 0x000000092800720c */ /* 0x000fc60003f45270 */
[----:B--2---:R1:W-:Y:S04]  /*11d0*/  STS [R39+0x50], R12 ;  /* 0x0000500c27007388 */ /* 0x0043e80000000800 */
[----:B------:R1:W-:Y:S04]  /*11e0*/  STS [R39+0x54], R13 ;  /* 0x0000540d27007388 */ /* 0x0003e80000000800 */
[----:B------:R1:W-:Y:S04]  /*11f0*/  STS [R39+0x58], R14 ;  /* 0x0000580e27007388 */ /* 0x0003e80000000800 */
[----:B------:R1:W-:Y:S04]  /*1200*/  STS [R39+0x5c], R15 ;  /* 0x00005c0f27007388 */ /* 0x0003e80000000800 */
[----:B------:R1:W-:Y:S04]  /*1210*/  STS [R39+0x70], R20 ;  /* 0x0000701427007388 */ /* 0x0003e80000000800 */
[----:B------:R1:W-:Y:S04]  /*1220*/  STS [R39+0x74], R21 ;  /* 0x0000741527007388 */ /* 0x0003e80000000800 */
[----:B------:R1:W-:Y:S04]  /*1230*/  STS [R39+0x78], R22 ;  /* 0x0000781627007388 */ /* 0x0003e80000000800 */
[----:B------:R1:W-:Y:S01]  /*1240*/  STS [R39+0x7c], R23 ;  /* 0x00007c1727007388 */ /* 0x0003e20000000800 */
[----:B------:R-:W-:Y:S05]  /*1250*/  @P2 BRA `(.L_x_31) ;  /* 0xfffffffc00402947 */ /* 0x000fea000383ffff */
[----:B------:R-:W-:Y:S05]  /*1260*/  BSYNC.RECONVERGENT B0 ;  /* 0x0000000000007941 */ /* 0x000fea0003800200 */
.L_x_30:
[----:B-1----:R-:W-:-:S07]  /*1270*/  IMAD.MOV.U32 R39, RZ, RZ, R9 ;  /* 0x000000ffff277224 */ /* 0x002fce00078e0009 */
.L_x_29:
[----:B------:R-:W-:-:S13]  /*1280*/  ISETP.NE.AND P2, PT, R35, RZ, PT ;  /* 0x000000ff2300720c */ /* 0x000fda0003f45270 */
[----:B------:R-:W-:Y:S05]  /*1290*/  @!P2 BRA `(.L_x_28) ;  /* 0x000000040014a947 */ /* 0x000fea0003800000 */
[----:B------:R-:W-:Y:S02]  /*12a0*/  LOP3.LUT R8, R25, 0xf, RZ, 0xc0, !PT ;  /* 0x0000000f19087812 */ /* 0x000fe400078ec0ff */
[----:B------:R-:W-:-:S03]  /*12b0*/  ISETP.NE.AND P3, PT, R34, RZ, PT ;  /* 0x000000ff2200720c */ /* 0x000fc60003f65270 */
[----:B------:R-:W-:-:S05]  /*12c0*/  VIADD R8, R8, 0xffffffff ;  /* 0xffffffff08087836 */ /* 0x000fca0000000000 */
[----:B------:R-:W-:-:S13]  /*12d0*/  ISETP.GE.U32.AND P2, PT, R8, 0x7, PT ;  /* 0x000000070800780c */ /* 0x000fda0003f46070 */
[----:B------:R-:W-:Y:S05]  /*12e0*/  @!P2 BRA `(.L_x_32) ;  /* 0x000000000064a947 */ /* 0x000fea0003800000 */
[----:B------:R-:W-:Y:S01]  /*12f0*/  IMAD R12, R27, R25, RZ ;  /* 0x000000191b0c7224 */ /* 0x000fe200078e02ff */
[----:B------:R-:W-:-:S03]  /*1300*/  LEA R41, R39, UR12, 0x3 ;  /* 0x0000000c27297c11 */ /* 0x000fc6000f8e18ff */
[----:B------:R-:W-:Y:S02]  /*1310*/  IMAD.IADD R13, R12, 0x1, R39 ;  /* 0x000000010c0d7824 */ /* 0x000fe400078e0227 */
[----:B------:R-:W2:Y:S02]  /*1320*/  LDL.128 R8, [R41] ;  /* 0x0000000029087983 */ /* 0x000ea40000100c00 */
[----:B------:R-:W-:Y:S02]  /*1330*/  IMAD R40, R13, 0x8, R28 ;  /* 0x000000080d287824 */ /* 0x000fe400078e021c */
[----:B------:R-:W3:Y:S04]  /*1340*/  LDL.128 R12, [R41+0x10] ;  /* 0x00001000290c7983 */ /* 0x000ee80000100c00 */
[----:B------:R-:W4:Y:S04]  /*1350*/  LDL.128 R16, [R41+0x20] ;  /* 0x0000200029107983 */ /* 0x000f280000100c00 */
[----:B------:R-:W4:Y:S01]  /*1360*/  LDL.128 R20, [R41+0x30] ;  /* 0x0000300029147983 */ /* 0x000f220000100c00 */
[----:B------:R-:W-:-:S03]  /*1370*/  VIADD R39, R39, 0x8 ;  /* 0x0000000827277836 */ /* 0x000fc60000000000 */
[----:B--2---:R0:W-:Y:S04]  /*1380*/  STS [R40], R8 ;  /* 0x0000000828007388 */ /* 0x0041e80000000800 */
[----:B------:R0:W-:Y:S04]  /*1390*/  STS [R40+0x4], R9 ;  /* 0x0000040928007388 */ /* 0x0001e80000000800 */
[----:B------:R0:W-:Y:S04]  /*13a0*/  STS [R40+0x8], R10 ;  /* 0x0000080a28007388 */ /* 0x0001e80000000800 */
[----:B------:R0:W-:Y:S04]  /*13b0*/  STS [R40+0xc], R11 ;  /* 0x00000c0b28007388 */ /* 0x0001e80000000800 */
[----:B---3--:R0:W-:Y:S04]  /*13c0*/  STS [R40+0x10], R12 ;  /* 0x0000100c28007388 */ /* 0x0081e80000000800 */
[----:B------:R0:W-:Y:S04]  /*13d0*/  STS [R40+0x14], R13 ;  /* 0x0000140d28007388 */ /* 0x0001e80000000800 */
[----:B------:R0:W-:Y:S04]  /*13e0*/  STS [R40+0x18], R14 ;  /* 0x0000180e28007388 */ /* 0x0001e80000000800 */
[----:B------:R0:W-:Y:S04]  /*13f0*/  STS [R40+0x1c], R15 ;  /* 0x00001c0f28007388 */ /* 0x0001e80000000800 */
[----:B----4-:R0:W-:Y:S04]  /*1400*/  STS [R40+0x20], R16 ;  /* 0x0000201028007388 */ /* 0x0101e80000000800 */
[----:B------:R0:W-:Y:S04]  /*1410*/  STS [R40+0x24], R17 ;  /* 0x0000241128007388 */ /* 0x0001e80000000800 */
[----:B------:R0:W-:Y:S04]  /*1420*/  STS [R40+0x28], R18 ;  /* 0x0000281228007388 */ /* 0x0001e80000000800 */
[----:B------:R0:W-:Y:S04]  /*1430*/  STS [R40+0x2c], R19 ;  /* 0x00002c1328007388 */ /* 0x0001e80000000800 */
[----:B------:R0:W-:Y:S04]  /*1440*/  STS [R40+0x30], R20 ;  /* 0x0000301428007388 */ /* 0x0001e80000000800 */
[----:B------:R0:W-:Y:S04]  /*1450*/  STS [R40+0x34], R21 ;  /* 0x0000341528007388 */ /* 0x0001e80000000800 */
[----:B------:R0:W-:Y:S04]  /*1460*/  STS [R40+0x38], R22 ;  /* 0x0000381628007388 */ /* 0x0001e80000000800 */
[----:B------:R0:W-:Y:S02]  /*1470*/  STS [R40+0x3c], R23 ;  /* 0x00003c1728007388 */ /* 0x0001e40000000800 */
.L_x_32:
[----:B------:R-:W-:Y:S05]  /*1480*/  @!P3 BRA `(.L_x_28) ;  /* 0x000000000098b947 */ /* 0x000fea0003800000 */
[----:B0-----:R-:W-:-:S05]  /*1490*/  LOP3.LUT R8, R25, 0x7, RZ, 0xc0, !PT ;  /* 0x0000000719087812 */ /* 0x001fca00078ec0ff */
[----:B------:R-:W-:-:S05]  /*14a0*/  VIADD R8, R8, 0xffffffff ;  /* 0xffffffff08087836 */ /* 0x000fca0000000000 */
[----:B------:R-:W-:-:S13]  /*14b0*/  ISETP.GE.U32.AND P2, PT, R8, 0x3, PT ;  /* 0x000000030800780c */ /* 0x000fda0003f46070 */
[----:B------:R-:W-:Y:S05]  /*14c0*/  @!P2 BRA `(.L_x_33) ;  /* 0x00000000003ca947 */ /* 0x000fea0003800000 */
[----:B------:R-:W-:-:S05]  /*14d0*/  LEA R16, R39, UR12, 0x3 ;  /* 0x0000000c27107c11 */ /* 0x000fca000f8e18ff */
[----:B------:R-:W2:Y:S04]  /*14e0*/  LDL.128 R8, [R16] ;  /* 0x0000000010087983 */ /* 0x000ea80000100c00 */
[----:B------:R-:W3:Y:S01]  /*14f0*/  LDL.128 R12, [R16+0x10] ;  /* 0x00001000100c7983 */ /* 0x000ee20000100c00 */
[----:B------:R-:W-:-:S04]  /*1500*/  IMAD R18, R27, R25, RZ ;  /* 0x000000191b127224 */ /* 0x000fc800078e02ff */
[----:B------:R-:W-:Y:S02]  /*1510*/  IMAD.IADD R17, R18, 0x1, R39 ;  /* 0x0000000112117824 */ /* 0x000fe400078e0227 */
[----:B------:R-:W-:Y:S02]  /*1520*/  VIADD R39, R39, 0x4 ;  /* 0x0000000427277836 */ /* 0x000fe40000000000 */
[----:B------:R-:W-:-:S05]  /*1530*/  IMAD R17, R17, 0x8, R28 ;  /* 0x0000000811117824 */ /* 0x000fca00078e021c */
[----:B--2---:R0:W-:Y:S04]  /*1540*/  STS [R17], R8 ;  /* 0x0000000811007388 */ /* 0x0041e80000000800 */
[----:B------:R0:W-:Y:S04]  /*1550*/  STS [R17+0x4], R9 ;  /* 0x0000040911007388 */ /* 0x0001e80000000800 */
[----:B------:R0:W-:Y:S04]  /*1560*/  STS [R17+0x8], R10 ;  /* 0x0000080a11007388 */ /* 0x0001e80000000800 */
[----:B------:R0:W-:Y:S04]  /*1570*/  STS [R17+0xc], R11 ;  /* 0x00000c0b11007388 */ /* 0x0001e80000000800 */
[----:B---3--:R0:W-:Y:S04]  /*1580*/  STS [R17+0x10], R12 ;  /* 0x0000100c11007388 */ /* 0x0081e80000000800 */
[----:B------:R0:W-:Y:S04]  /*1590*/  STS [R17+0x14], R13 ;  /* 0x0000140d11007388 */ /* 0x0001e80000000800 */
[----:B------:R0:W-:Y:S04]  /*15a0*/  STS [R17+0x18], R14 ;  /* 0x0000180e11007388 */ /* 0x0001e80000000800 */
[----:B------:R0:W-:Y:S02]  /*15b0*/  STS [R17+0x1c], R15 ;  /* 0x00001c0f11007388 */ /* 0x0001e40000000800 */
.L_x_33:
[----:B0-----:R-:W-:-:S04]  /*15c0*/  LOP3.LUT R13, R25, 0x3, RZ, 0xc0, !PT ;  /* 0x00000003190d7812 */ /* 0x001fc800078ec0ff */
[----:B------:R-:W-:-:S13]  /*15d0*/  ISETP.NE.AND P2, PT, R13, RZ, PT ;  /* 0x000000ff0d00720c */ /* 0x000fda0003f45270 */
[----:B------:R-:W-:Y:S05]  /*15e0*/  @!P2 BRA `(.L_x_28) ;  /* 0x000000000040a947 */ /* 0x000fea0003800000 */
[----:B------:R-:W-:-:S05]  /*15f0*/  LEA R12, R39, UR12, 0x3 ;  /* 0x0000000c270c7c11 */ /* 0x000fca000f8e18ff */
[----:B------:R-:W2:Y:S01]  /*1600*/  LDL.128 R8, [R12] ;  /* 0x000000000c087983 */ /* 0x000ea20000100c00 */
[----:B------:R-:W-:Y:S01]  /*1610*/  IMAD R14, R27, R25, RZ ;  /* 0x000000191b0e7224 */ /* 0x000fe200078e02ff */
[----:B------:R-:W-:-:S04]  /*1620*/  ISETP.NE.AND P2, PT, R13, 0x1, PT ;  /* 0x000000010d00780c */ /* 0x000fc80003f45270 */
[----:B------:R-:W-:-:S05]  /*1630*/  IADD3 R39, PT, PT, R14, R39, RZ ;  /* 0x000000270e277210 */ /* 0x000fca0007ffe0ff */
[----:B------:R-:W-:-:S05]  /*1640*/  IMAD R39, R39, 0x8, R28 ;  /* 0x0000000827277824 */ /* 0x000fca00078e021c */
[----:B--2---:R1:W-:Y:S04]  /*1650*/  STS [R39], R8 ;  /* 0x0000000827007388 */ /* 0x0043e80000000800 */
[----:B------:R1:W-:Y:S01]  /*1660*/  STS [R39+0x4], R9 ;  /* 0x0000040927007388 */ /* 0x0003e20000000800 */
[----:B------:R-:W-:Y:S05]  /*1670*/  @!P2 BRA `(.L_x_28) ;  /* 0x00000000001ca947 */ /* 0x000fea0003800000 */
[----:B------:R2:W-:Y:S01]  /*1680*/  STS [R39+0x8], R10 ;  /* 0x0000080a27007388 */ /* 0x0005e20000000800 */
[----:B------:R-:W-:-:S03]  /*1690*/  ISETP.NE.AND P2, PT, R13, 0x2, PT ;  /* 0x000000020d00780c */ /* 0x000fc60003f45270 */
[----:B------:R2:W-:Y:S10]  /*16a0*/  STS [R39+0xc], R11 ;  /* 0x00000c0b27007388 */ /* 0x0005f40000000800 */
[----:B--2---:R-:W-:Y:S05]  /*16b0*/  @!P2 BRA `(.L_x_28) ;  /* 0x00000000000ca947 */ /* 0x004fea0003800000 */
[----:B-1----:R-:W2:Y:S04]  /*16c0*/  LDL.64 R8, [R12+0x10] ;  /* 0x000010000c087983 */ /* 0x002ea80000100a00 */
[----:B--2---:R2:W-:Y:S04]  /*16d0*/  STS [R39+0x10], R8 ;  /* 0x0000100827007388 */ /* 0x0045e80000000800 */
[----:B------:R2:W-:Y:S02]  /*16e0*/  STS [R39+0x14], R9 ;  /* 0x0000140927007388 */ /* 0x0005e40000000800 */
.L_x_28:
[----:B------:R-:W-:Y:S01]  /*16f0*/  UMOV UR4, 0xffffffff ;  /* 0xffffffff00047882 */ /* 0x000fe20000000000 */
[----:B------:R-:W-:Y:S02]  /*1700*/  ISETP.GE.AND P2, PT, R27, R0, PT ;  /* 0x000000001b00720c */ /* 0x000fe40003f46270 */
[----:B------:R-:W-:Y:S11]  /*1710*/  BRA.DIV UR4, `(.L_x_34) ;  /* 0x0000004a04507947 */ /* 0x000ff6000b800000 */
[----:B------:R-:W-:Y:S01]  /*1720*/  NOP ;  /* 0x0000000000007918 */ /* 0x000fe20000000000 */
.L_x_147:
[----:B------:R-:W-:Y:S04]  /*1730*/  BSSY.RECONVERGENT B0, `(.L_x_35) ;  /* 0x0000050000007945 */ /* 0x000fe80003800200 */
[----:B------:R-:W-:Y:S05]  /*1740*/  @P2 BRA `(.L_x_36) ;  /* 0x0000000400382947 */ /* 0x000fea0003800000 */
[----:B------:R-:W-:Y:S01]  /*1750*/  ISETP.NE.AND P3, PT, R33, RZ, PT ;  /* 0x000000ff2100720c */ /* 0x000fe20003f65270 */
[----:B------:R-:W-:Y:S01]  /*1760*/  BSSY.RECONVERGENT B1, `(.L_x_37) ;  /* 0x0000021000017945 */ /* 0x000fe20003800200 */
[----:B0-----:R-:W-:-:S11]  /*1770*/  IMAD.MOV.U32 R11, RZ, RZ, R27 ;  /* 0x000000ffff0b7224 */ /* 0x001fd600078e001b */
[----:B------:R-:W-:Y:S05]  /*1780*/  @!P3 BRA `(.L_x_38) ;  /* 0x000000000078b947 */ /* 0x000fea0003800000 */
[----:B------:R-:W-:Y:S02]  /*1790*/  IMAD R13, R27, 0x8, R28 ;  /* 0x000000081b0d7824 */ /* 0x000fe400078e021c */
[----:B------:R-:W-:Y:S02]  /*17a0*/  IMAD R12, R36, 0x8, R29 ;  /* 0x00000008240c7824 */ /* 0x000fe400078e021d */
[----:B------:R-:W-:Y:S01]  /*17b0*/  IMAD.MOV.U32 R11, RZ, RZ, R31 ;  /* 0x000000ffff0b7224 */ /* 0x000fe200078e001f */
[----:B------:R-:W-:Y:S04]  /*17c0*/  LDS R10, [R13+0x4] ;  /* 0x000004000d0a7984 */ /* 0x000fe80000000800 */
[----:B-12---:R-:W0:Y:S02]  /*17d0*/  LDS.64 R8, [R12] ;  /* 0x000000000c087984 */ /* 0x006e240000000a00 */
[----:B0-----:R-:W-:-:S13]  /*17e0*/  FSETP.GEU.AND P3, PT, R10, R9, PT ;  /* 0x000000090a00720b */ /* 0x001fda0003f6e000 */
[----:B------:R-:W0:Y:S01]  /*17f0*/  @!P3 LDS R8, [R13] ;  /* 0x000000000d08b984 */ /* 0x000e220000000800 */
[----:B------:R-:W-:Y:S01]  /*1800*/  @!P3 IMAD.MOV.U32 R9, RZ, RZ, R10 ;  /* 0x000000ffff09b224 */ /* 0x000fe200078e000a */
[----:B------:R-:W-:-:S04]  /*1810*/  ISETP.NE.AND P3, PT, R33, 0x1, PT ;  /* 0x000000012100780c */ /* 0x000fc80003f65270 */
[----:B------:R3:W-:Y:S04]  /*1820*/  STS [R32+0x4], R9 ;  /* 0x0000040920007388 */ /* 0x0007e80000000800 */
[----:B0-----:R3:W-:Y:S05]  /*1830*/  STS [R32], R8 ;  /* 0x0000000820007388 */ /* 0x0017ea0000000800 */
[----:B------:R-:W-:Y:S05]  /*1840*/  @!P3 BRA `(.L_x_38) ;  /* 0x000000000048b947 */ /* 0x000fea0003800000 */
[----:B------:R-:W-:Y:S01]  /*1850*/  LDS R10, [R13+0x104] ;  /* 0x000104000d0a7984 */ /* 0x000fe20000000800 */
[----:B------:R-:W-:-:S03]  /*1860*/  IMAD.MOV.U32 R11, RZ, RZ, R30 ;  /* 0x000000ffff0b7224 */ /* 0x000fc600078e001e */
[----:B---3--:R-:W0:Y:S02]  /*1870*/  LDS.64 R8, [R12+-0x100] ;  /* 0xffff00000c087984 */ /* 0x008e240000000a00 */
[----:B0-----:R-:W-:-:S13]  /*1880*/  FSETP.GEU.AND P3, PT, R10, R9, PT ;  /* 0x000000090a00720b */ /* 0x001fda0003f6e000 */
[----:B------:R-:W0:Y:S01]  /*1890*/  @!P3 LDS R8, [R13+0x100] ;  /* 0x000100000d08b984 */ /* 0x000e220000000800 */
[----:B------:R-:W-:Y:S01]  /*18a0*/  @!P3 IMAD.MOV.U32 R9, RZ, RZ, R10 ;  /* 0x000000ffff09b224 */ /* 0x000fe200078e000a */
[----:B------:R-:W-:-:S04]  /*18b0*/  ISETP.NE.AND P3, PT, R33, 0x2, PT ;  /* 0x000000022100780c */ /* 0x000fc80003f65270 */
[----:B------:R4:W-:Y:S04]  /*18c0*/  STS [R32+0x104], R9 ;  /* 0x0001040920007388 */ /* 0x0009e80000000800 */
[----:B0-----:R4:W-:Y:S05]  /*18d0*/  STS [R32+0x100], R8 ;  /* 0x0001000820007388 */ /* 0x0019ea0000000800 */
[----:B------:R-:W-:Y:S05]  /*18e0*/  @!P3 BRA `(.L_x_38) ;  /* 0x000000000020b947 */ /* 0x000fea0003800000 */
[----:B------:R-:W-:Y:S01]  /*18f0*/  LDS R10, [R13+0x204] ;  /* 0x000204000d0a7984 */ /* 0x000fe20000000800 */
[----:B------:R-:W-:-:S03]  /*1900*/  MOV R11, R7 ;  /* 0x00000007000b7202 */ /* 0x000fc60000000f00 */
[----:B----4-:R-:W0:Y:S02]  /*1910*/  LDS.64 R8, [R12+-0x200] ;  /* 0xfffe00000c087984 */ /* 0x010e240000000a00 */
[----:B0-----:R-:W-:-:S13]  /*1920*/  FSETP.GEU.AND P3, PT, R10, R9, PT ;  /* 0x000000090a00720b */ /* 0x001fda0003f6e000 */
[----:B------:R-:W0:Y:S01]  /*1930*/  @!P3 LDS R8, [R13+0x200] ;  /* 0x000200000d08b984 */ /* 0x000e220000000800 */
[----:B------:R-:W-:-:S05]  /*1940*/  @!P3 IMAD.MOV.U32 R9, RZ, RZ, R10 ;  /* 0x000000ffff09b224 */ /* 0x000fca00078e000a */
[----:B------:R1:W-:Y:S04]  /*1950*/  STS [R32+0x204], R9 ;  /* 0x0002040920007388 */ /* 0x0003e80000000800 */
[----:B0-----:R1:W-:Y:S02]  /*1960*/  STS [R32+0x200], R8 ;  /* 0x0002000820007388 */ /* 0x0013e40000000800 */
.L_x_38:
[----:B------:R-:W-:Y:S05]  /*1970*/  BSYNC.RECONVERGENT B1 ;  /* 0x0000000000017941 */ /* 0x000fea0003800200 */
.L_x_37:
[----:B------:R-:W-:-:S13]  /*1980*/  ISETP.GE.U32.AND P3, PT, R36, 0x60, PT ;  /* 0x000000602400780c */ /* 0x000fda0003f66070 */
[----:B------:R-:W-:Y:S05]  /*1990*/  @!P3 BRA `(.L_x_36) ;  /* 0x0000000000a4b947 */ /* 0x000fea0003800000 */
[----:B------:R-:W0:Y:S02]  /*19a0*/  LDC R0, c[0x0][0x3a8] ;  /* 0x0000ea00ff007b82 */ /* 0x000e240000000800 */
.L_x_39:
[----:B-1234-:R-:W-:Y:S01]  /*19b0*/  LOP3.LUT R9, RZ, R11, RZ, 0x33, !PT ;  /* 0x0000000bff097212 */ /* 0x01efe200078e33ff */
[C-C-:B------:R-:W-:Y:S02]  /*19c0*/  IMAD R16, R11.reuse, 0x8, R28.reuse ;  /* 0x000000080b107824 */ /* 0x140fe400078e021c */
[----:B------:R-:W-:Y:S02]  /*19d0*/  IMAD R12, R11, 0x8, R28 ;  /* 0x000000080b0c7824 */ /* 0x000fe400078e021c */
[----:B0-----:R-:W-:Y:S01]  /*19e0*/  IMAD.IADD R8, R9, 0x1, R0 ;  /* 0x0000000109087824 */ /* 0x001fe200078e0200 */
[----:B------:R-:W-:Y:S01]  /*19f0*/  LDS R14, [R16+0x4] ;  /* 0x00000400100e7984 */ /* 0x000fe20000000800 */
[C---:B------:R-:W-:Y:S02]  /*1a00*/  IMAD R10, R11.reuse, 0x8, R3 ;  /* 0x000000080b0a7824 */ /* 0x040fe400078e0203 */
[----:B------:R-:W-:Y:S02]  /*1a10*/  IMAD R13, R8, 0x8, R29 ;  /* 0x00000008080d7824 */ /* 0x000fe400078e021d */
[----:B------:R-:W-:-:S03]  /*1a20*/  VIADD R11, R11, 0x80 ;  /* 0x000000800b0b7836 */ /* 0x000fc60000000000 */
[----:B------:R-:W0:Y:S02]  /*1a30*/  LDS.64 R8, [R13] ;  /* 0x000000000d087984 */ /* 0x000e240000000a00 */
[----:B0-----:R-:W-:-:S13]  /*1a40*/  FSETP.GEU.AND P3, PT, R14, R9, PT ;  /* 0x000000090e00720b */ /* 0x001fda0003f6e000 */
[----:B------:R-:W0:Y:S01]  /*1a50*/  @!P3 LDS R15, [R12] ;  /* 0x000000000c0fb984 */ /* 0x000e220000000800 */
[----:B------:R-:W-:-:S05]  /*1a60*/  @P3 IMAD.MOV.U32 R14, RZ, RZ, R9 ;  /* 0x000000ffff0e3224 */ /* 0x000fca00078e0009 */
[----:B------:R-:W-:Y:S01]  /*1a70*/  STS [R10+0x4], R14 ;  /* 0x0000040e0a007388 */ /* 0x000fe20000000800 */
[----:B------:R-:W-:-:S05]  /*1a80*/  @P3 IMAD.MOV.U32 R15, RZ, RZ, R8 ;  /* 0x000000ffff0f3224 */ /* 0x000fca00078e0008 */
[----:B0-----:R-:W-:Y:S04]  /*1a90*/  STS [R10], R15 ;  /* 0x0000000f0a007388 */ /* 0x001fe80000000800 */
[----:B------:R-:W-:Y:S04]  /*1aa0*/  LDS R18, [R12+0x104] ;  /* 0x000104000c127984 */ /* 0x000fe80000000800 */
[----:B------:R-:W0:Y:S02]  /*1ab0*/  LDS.64 R8, [R13+-0x100] ;  /* 0xffff00000d087984 */ /* 0x000e240000000a00 */
[----:B0-----:R-:W-:-:S13]  /*1ac0*/  FSETP.GEU.AND P3, PT, R18, R9, PT ;  /* 0x000000091200720b */ /* 0x001fda0003f6e000 */
[----:B------:R-:W-:Y:S02]  /*1ad0*/  @P3 IMAD.MOV.U32 R17, RZ, RZ, R8 ;  /* 0x000000ffff113224 */ /* 0x000fe400078e0008 */
[----:B------:R-:W-:-:S04]  /*1ae0*/  @!P3 IMAD.MOV.U32 R9, RZ, RZ, R18 ;  /* 0x000000ffff09b224 */ /* 0x000fc800078e0012 */
[----:B------:R-:W0:Y:S04]  /*1af0*/  @!P3 LDS R17, [R12+0x100] ;  /* 0x000100000c11b984 */ /* 0x000e280000000800 */
[----:B------:R-:W-:Y:S04]  /*1b00*/  STS [R10+0x104], R9 ;  /* 0x000104090a007388 */ /* 0x000fe80000000800 */
[----:B0-----:R-:W-:Y:S04]  /*1b10*/  STS [R10+0x100], R17 ;  /* 0x000100110a007388 */ /* 0x001fe80000000800 */
[----:B------:R-:W-:Y:S04]  /*1b20*/  LDS R16, [R12+0x204] ;  /* 0x000204000c107984 */ /* 0x000fe80000000800 */
[----:B------:R-:W0:Y:S02]  /*1b30*/  LDS.64 R8, [R13+-0x200] ;  /* 0xfffe00000d087984 */ /* 0x000e240000000a00 */
[----:B0-----:R-:W-:-:S13]  /*1b40*/  FSETP.GEU.AND P3, PT, R16, R9, PT ;  /* 0x000000091000720b */ /* 0x001fda0003f6e000 */
[----:B------:R-:W-:Y:S01]  /*1b50*/  @P3 MOV R15, R8 ;  /* 0x00000008000f3202 */ /* 0x000fe20000000f00 */
[----:B------:R-:W-:-:S05]  /*1b60*/  @!P3 IMAD.MOV.U32 R9, RZ, RZ, R16 ;  /* 0x000000ffff09b224 */ /* 0x000fca00078e0010 */
[----:B------:R-:W0:Y:S04]  /*1b70*/  @!P3 LDS R15, [R12+0x200] ;  /* 0x000200000c0fb984 */ /* 0x000e280000000800 */
[----:B------:R-:W-:Y:S04]  /*1b80*/  STS [R10+0x204], R9 ;  /* 0x000204090a007388 */ /* 0x000fe80000000800 */
[----:B0-----:R-:W-:Y:S04]  /*1b90*/  STS [R10+0x200], R15 ;  /* 0x0002000f0a007388 */ /* 0x001fe80000000800 */
[----:B------:R-:W-:Y:S04]  /*1ba0*/  LDS R14, [R12+0x304] ;  /* 0x000304000c0e7984 */ /* 0x000fe80000000800 */
[----:B------:R-:W0:Y:S02]  /*1bb0*/  LDS.64 R8, [R13+-0x300] ;  /* 0xfffd00000d087984 */ /* 0x000e240000000a00 */
[----:B0-----:R-:W-:-:S13]  /*1bc0*/  FSETP.GEU.AND P3, PT, R14, R9, PT ;  /* 0x000000090e00720b */ /* 0x001fda0003f6e000 */
[----:B------:R-:W0:Y:S01]  /*1bd0*/  @!P3 LDS R8, [R12+0x300] ;  /* 0x000300000c08b984 */ /* 0x000e220000000800 */
[----:B------:R-:W-:Y:S01]  /*1be0*/  @!P3 IMAD.MOV.U32 R9, RZ, RZ, R14 ;  /* 0x000000ffff09b224 */ /* 0x000fe200078e000e */
[----:B------:R-:W-:-:S04]  /*1bf0*/  ISETP.GE.AND P3, PT, R11, R0, PT ;  /* 0x000000000b00720c */ /* 0x000fc80003f66270 */
[----:B------:R1:W-:Y:S04]  /*1c00*/  STS [R10+0x304], R9 ;  /* 0x000304090a007388 */ /* 0x0003e80000000800 */
[----:B0-----:R1:W-:Y:S05]  /*1c10*/  STS [R10+0x300], R8 ;  /* 0x000300080a007388 */ /* 0x0013ea0000000800 */
[----:B------:R-:W-:Y:S05]  /*1c20*/  @!P3 BRA `(.L_x_39) ;  /* 0xfffffffc0060b947 */ /* 0x000fea000383ffff */
.L_x_36:
[----:B------:R-:W-:Y:S05]  /*1c30*/  BSYNC.RECONVERGENT B0 ;  /* 0x0000000000007941 */ /* 0x000fea0003800200 */
.L_x_35:
[----:B------:R-:W-:-:S03]  /*1c40*/  UMOV UR4, 0xffffffff ;  /* 0xffffffff00047882 */ /* 0x000fc60000000000 */
[----:B------:R-:W-:Y:S05]  /*1c50*/  BRA.DIV UR4, `(.L_x_40) ;  /* 0x00000046041c7947 */ /* 0x000fea000b800000 */
[----:B------:R-:W-:Y:S01]  /*1c60*/  NOP ;  /* 0x0000000000007918 */ /* 0x000fe20000000000 */
.L_x_150:
[----:B------:R-:W-:Y:S05]  /*1c70*/  @!P0 BRA `(.L_x_41) ;  /* 0x0000000c00e08947 */ /* 0x000fea0003800000 */
[----:B------:R-:W-:Y:S01]  /*1c80*/  BSSY B3, `(.L_x_41) ;  /* 0x00000f7000037945 */ /* 0x000fe20003800000 */
[----:B01234-:R-:W-:-:S07]  /*1c90*/  IMAD.MOV.U32 R8, RZ, RZ, 0x2 ;  /* 0x00000002ff087424 */ /* 0x01ffce00078e00ff */
.L_x_69:
[----:B------:R-:W-:Y:S01]  /*1ca0*/  BSSY B2, `(.L_x_42) ;  /* 0x00000ef000027945 */ /* 0x000fe20003800000 */
[----:B--23--:R-:W-:-:S07]  /*1cb0*/  IMAD.MOV.U32 R0, RZ, RZ, R8 ;  /* 0x000000ffff007224 */ /* 0x00cfce00078e0008 */
.L_x_68:
[----:B------:R-:W-:Y:S01]  /*1cc0*/  BSSY.RECONVERGENT B1, `(.L_x_43) ;  /* 0x00000e7000017945 */ /* 0x000fe20003800200 */
[--C-:B------:R-:W-:Y:S01]  /*1cd0*/  IMAD.MOV.U32 R9, RZ, RZ, R0.reuse ;  /* 0x000000ffff097224 */ /* 0x100fe200078e0000 */
[----:B------:R-:W-:Y:S02]  /*1ce0*/  SHF.R.U32.HI R0, RZ, 0x1, R0 ;  /* 0x00000001ff007819 */ /* 0x000fe40000011600 */
[----:B--23--:R-:W-:Y:S05]  /*1cf0*/  @P2 BRA `(.L_x_44) ;  /* 0x0000000c008c2947 */ /* 0x00cfea0003800000 */
[----:B------:R-:W-:Y:S01]  /*1d00*/  ISETP.NE.AND P0, PT, R33, RZ, PT ;  /* 0x000000ff2100720c */ /* 0x000fe20003f05270 */
[----:B------:R-:W-:Y:S01]  /*1d10*/  BSSY.RECONVERGENT B0, `(.L_x_45) ;  /* 0x0000063000007945 */ /* 0x000fe20003800200 */
[----:B------:R-:W-:-:S11]  /*1d20*/  IMAD.MOV.U32 R11, RZ, RZ, R27 ;  /* 0x000000ffff0b7224 */ /* 0x000fd600078e001b */
[----:B------:R-:W-:Y:S05]  /*1d30*/  @!P0 BRA `(.L_x_46) ;  /* 0x0000000400808947 */ /* 0x000fea0003800000 */
[----:B------:R-:W-:Y:S01]  /*1d40*/  LOP3.LUT R10, R0, 0x1f, R6, 0x78, !PT ;  /* 0x0000001f000a7812 */ /* 0x000fe200078e7806 */
[----:B------:R-:W-:Y:S03]  /*1d50*/  BSSY.RECONVERGENT B4, `(.L_x_47) ;  /* 0x000001b000047945 */ /* 0x000fe60003800200 */
[----:B------:R-:W-:-:S13]  /*1d60*/  ISETP.GT.U32.AND P0, PT, R10, R27, PT ;  /* 0x0000001b0a00720c */ /* 0x000fda0003f04070 */
[----:B------:R-:W-:Y:S05]  /*1d70*/  @!P0 BRA `(.L_x_48) ;  /* 0x0000000000608947 */ /* 0x000fea0003800000 */
[----:B------:R-:W-:-:S13]  /*1d80*/  LOP3.LUT P0, RZ, R8, 0x1f, R6, 0x80, !PT ;  /* 0x0000001f08ff7812 */ /* 0x000fda0007808006 */
[----:B------:R-:W-:Y:S05]  /*1d90*/  @!P0 BRA `(.L_x_49) ;  /* 0x0000000000308947 */ /* 0x000fea0003800000 */
[----:B------:R-:W-:Y:S02]  /*1da0*/  IMAD R12, R10, 0x8, R3 ;  /* 0x000000080a0c7824 */ /* 0x000fe400078e0203 */
[----:B------:R-:W-:Y:S04]  /*1db0*/  LDS R10, [R32+0x4] ;  /* 0x00000400200a7984 */ /* 0x000fe80000000800 */
[----:B------:R-:W0:Y:S02]  /*1dc0*/  LDS R15, [R12+0x4] ;  /* 0x000004000c0f7984 */ /* 0x000e240000000800 */
[----:B0-----:R-:W-:-:S13]  /*1dd0*/  FSETP.GEU.AND P0, PT, R10, R15, PT ;  /* 0x0000000f0a00720b */ /* 0x001fda0003f0e000 */
[----:B------:R-:W-:Y:S05]  /*1de0*/  @P0 BRA `(.L_x_48) ;  /* 0x0000000000440947 */ /* 0x000fea0003800000 */
[----:B------:R-:W0:Y:S04]  /*1df0*/  LDS R13, [R12] ;  /* 0x000000000c0d7984 */ /* 0x000e280000000800 */
[----:B------:R-:W1:Y:S04]  /*1e00*/  LDS R11, [R32] ;  /* 0x00000000200b7984 */ /* 0x000e680000000800 */
[----:B------:R3:W-:Y:S04]  /*1e10*/  STS [R32+0x4], R15 ;  /* 0x0000040f20007388 */ /* 0x0007e80000000800 */
[----:B0-----:R3:W-:Y:S04]  /*1e20*/  STS [R32], R13 ;  /* 0x0000000d20007388 */ /* 0x0017e80000000800 */
[----:B-1----:R3:W-:Y:S04]  /*1e30*/  STS [R12], R11 ;  /* 0x0000000b0c007388 */ /* 0x0027e80000000800 */
[----:B------:R3:W-:Y:S01]  /*1e40*/  STS [R12+0x4], R10 ;  /* 0x0000040a0c007388 */ /* 0x0007e20000000800 */
[----:B------:R-:W-:Y:S05]  /*1e50*/  BRA `(.L_x_48) ;  /* 0x0000000000287947 */ /* 0x000fea0003800000 */
.L_x_49:
[----:B------:R-:W-:Y:S02]  /*1e60*/  IMAD R12, R10, 0x8, R3 ;  /* 0x000000080a0c7824 */ /* 0x000fe400078e0203 */
[----:B------:R-:W-:Y:S04]  /*1e70*/  LDS R10, [R32+0x4] ;  /* 0x00000400200a7984 */ /* 0x000fe80000000800 */
[----:B------:R-:W0:Y:S02]  /*1e80*/  LDS R15, [R12+0x4] ;  /* 0x000004000c0f7984 */ /* 0x000e240000000800 */
[----:B0-----:R-:W-:-:S13]  /*1e90*/  FSETP.GT.AND P0, PT, R10, R15, PT ;  /* 0x0000000f0a00720b */ /* 0x001fda0003f04000 */
[----:B------:R-:W0:Y:S04]  /*1ea0*/  @P0 LDS R13, [R12] ;  /* 0x000000000c0d0984 */ /* 0x000e280000000800 */
[----:B------:R-:W1:Y:S04]  /*1eb0*/  @P0 LDS R11, [R32] ;  /* 0x00000000200b0984 */ /* 0x000e680000000800 */
[----:B------:R2:W-:Y:S04]  /*1ec0*/  @P0 STS [R32+0x4], R15 ;  /* 0x0000040f20000388 */ /* 0x0005e80000000800 */
[----:B0-----:R2:W-:Y:S04]  /*1ed0*/  @P0 STS [R32], R13 ;  /* 0x0000000d20000388 */ /* 0x0015e80000000800 */
[----:B-1----:R2:W-:Y:S04]  /*1ee0*/  @P0 STS [R12], R11 ;  /* 0x0000000b0c000388 */ /* 0x0025e80000000800 */
[----:B------:R2:W-:Y:S02]  /*1ef0*/  @P0 STS [R12+0x4], R10 ;  /* 0x0000040a0c000388 */ /* 0x0005e40000000800 */
.L_x_48:
[----:B------:R-:W-:Y:S05]  /*1f00*/  BSYNC.RECONVERGENT B4 ;  /* 0x0000000000047941 */ /* 0x000fea0003800200 */
.L_x_47:
[----:B------:R-:W-:Y:S02]  /*1f10*/  ISETP.NE.AND P0, PT, R33, 0x1, PT ;  /* 0x000000012100780c */ /* 0x000fe40003f05270 */
[----:B--23--:R-:W-:-:S11]  /*1f20*/  MOV R11, R31 ;  /* 0x0000001f000b7202 */ /* 0x00cfd60000000f00 */
        /* <DEDUP_REMOVED lines=13> */
[----:B------:R-:W1:Y:S04]  /*2000*/  LDS R11, [R32+0x100] ;  /* 0x00010000200b7984 */ /* 0x000e680000000800 */
[----:B------:R3:W-:Y:S04]  /*2010*/  STS [R32+0x104], R15 ;  /* 0x0001040f20007388 */ /* 0x0007e80000000800 */
[----:B0-----:R3:W-:Y:S04]  /*2020*/  STS [R32+0x100], R13 ;  /* 0x0001000d20007388 */ /* 0x0017e80000000800 */
[----:B-1----:R3:W-:Y:S04]  /*2030*/  STS [R12], R11 ;  /* 0x0000000b0c007388 */ /* 0x0027e80000000800 */
[----:B------:R3:W-:Y:S01]  /*2040*/  STS [R12+0x4], R10 ;  /* 0x0000040a0c007388 */ /* 0x0007e20000000800 */
[----:B------:R-:W-:Y:S05]  /*2050*/  BRA `(.L_x_51) ;  /* 0x0000000000287947 */ /* 0x000fea0003800000 */
.L_x_52:
[----:B------:R-:W-:Y:S02]  /*2060*/  IMAD R12, R10, 0x8, R3 ;  /* 0x000000080a0c7824 */ /* 0x000fe400078e0203 */
[----:B------:R-:W-:Y:S04]  /*2070*/  LDS R10, [R32+0x104] ;  /* 0x00010400200a7984 */ /* 0x000fe80000000800 */
[----:B------:R-:W0:Y:S02]  /*2080*/  LDS R15, [R12+0x4] ;  /* 0x000004000c0f7984 */ /* 0x000e240000000800 */
[----:B0-----:R-:W-:-:S13]  /*2090*/  FSETP.GT.AND P0, PT, R10, R15, PT ;  /* 0x0000000f0a00720b */ /* 0x001fda0003f04000 */
[----:B------:R-:W0:Y:S04]  /*20a0*/  @P0 LDS R13, [R12] ;  /* 0x000000000c0d0984 */ /* 0x000e280000000800 */
[----:B------:R-:W1:Y:S04]  /*20b0*/  @P0 LDS R11, [R32+0x100] ;  /* 0x00010000200b0984 */ /* 0x000e680000000800 */
[----:B------:R2:W-:Y:S04]  /*20c0*/  @P0 STS [R32+0x104], R15 ;  /* 0x0001040f20000388 */ /* 0x0005e80000000800 */
[----:B0-----:R2:W-:Y:S04]  /*20d0*/  @P0 STS [R32+0x100], R13 ;  /* 0x0001000d20000388 */ /* 0x0015e80000000800 */
[----:B-1----:R2:W-:Y:S04]  /*20e0*/  @P0 STS [R12], R11 ;  /* 0x0000000b0c000388 */ /* 0x0025e80000000800 */
[----:B------:R2:W-:Y:S02]  /*20f0*/  @P0 STS [R12+0x4], R10 ;  /* 0x0000040a0c000388 */ /* 0x0005e40000000800 */
.L_x_51:
[----:B------:R-:W-:Y:S05]  /*2100*/  BSYNC.RECONVERGENT B4 ;  /* 0x0000000000047941 */ /* 0x000fea0003800200 */
.L_x_50:
[----:B------:R-:W-:Y:S01]  /*2110*/  ISETP.NE.AND P0, PT, R33, 0x2, PT ;  /* 0x000000022100780c */ /* 0x000fe20003f05270 */
[----:B--23--:R-:W-:-:S12]  /*2120*/  IMAD.MOV.U32 R11, RZ, RZ, R30 ;  /* 0x000000ffff0b7224 */ /* 0x00cfd800078e001e */
[----:B------:R-:W-:Y:S05]  /*2130*/  @!P0 BRA `(.L_x_46) ;  /* 0x0000000000808947 */ /* 0x000fea0003800000 */
[----:B------:R-:W-:Y:S01]  /*2140*/  LOP3.LUT R10, R0, 0x40, R27, 0x1e, !PT ;  /* 0x00000040000a7812 */ /* 0x000fe200078e1e1b */
[----:B------:R-:W-:-:S03]  /*2150*/  IMAD.MOV.U32 R11, RZ, RZ, R7 ;  /* 0x000000ffff0b7224 */ /* 0x000fc600078e0007 */
[----:B------:R-:W-:-:S13]  /*2160*/  ISETP.GT.U32.AND P0, PT, R10, R30, PT ;  /* 0x0000001e0a00720c */ /* 0x000fda0003f04070 */
[----:B------:R-:W-:Y:S05]  /*2170*/  @!P0 BRA `(.L_x_46) ;  /* 0x0000000000708947 */ /* 0x000fea0003800000 */
[----:B------:R-:W-:-:S13]  /*2180*/  LOP3.LUT P0, RZ, R8, 0x40, R27, 0xe0, !PT ;  /* 0x0000004008ff7812 */ /* 0x000fda000780e01b */
[----:B------:R-:W-:Y:S05]  /*2190*/  @!P0 BRA `(.L_x_53) ;  /* 0x0000000000388947 */ /* 0x000fea0003800000 */
[----:B------:R-:W-:Y:S02]  /*21a0*/  IMAD R15, R10, 0x8, R3 ;  /* 0x000000080a0f7824 */ /* 0x000fe400078e0203 */
[----:B------:R-:W-:Y:S01]  /*21b0*/  LDS R10, [R32+0x204] ;  /* 0x00020400200a7984 */ /* 0x000fe20000000800 */
[----:B------:R-:W-:-:S03]  /*21c0*/  IMAD.MOV.U32 R11, RZ, RZ, R7 ;  /* 0x000000ffff0b7224 */ /* 0x000fc600078e0007 */
[----:B------:R-:W0:Y:S02]  /*21d0*/  LDS R17, [R15+0x4] ;  /* 0x000004000f117984 */ /* 0x000e240000000800 */
[----:B0-----:R-:W-:-:S13]  /*21e0*/  FSETP.GEU.AND P0, PT, R10, R17, PT ;  /* 0x000000110a00720b */ /* 0x001fda0003f0e000 */
[----:B------:R-:W-:Y:S05]  /*21f0*/  @P0 BRA `(.L_x_46) ;  /* 0x0000000000500947 */ /* 0x000fea0003800000 */
[----:B------:R-:W0:Y:S01]  /*2200*/  LDS R13, [R15] ;  /* 0x000000000f0d7984 */ /* 0x000e220000000800 */
[----:B------:R-:W-:-:S03]  /*2210*/  IMAD.MOV.U32 R11, RZ, RZ, R7 ;  /* 0x000000ffff0b7224 */ /* 0x000fc600078e0007 */
[----:B------:R-:W1:Y:S04]  /*2220*/  LDS R12, [R32+0x200] ;  /* 0x00020000200c7984 */ /* 0x000e680000000800 */
[----:B------:R3:W-:Y:S04]  /*2230*/  STS [R32+0x204], R17 ;  /* 0x0002041120007388 */ /* 0x0007e80000000800 */
[----:B0-----:R3:W-:Y:S04]  /*2240*/  STS [R32+0x200], R13 ;  /* 0x0002000d20007388 */ /* 0x0017e80000000800 */
[----:B-1----:R3:W-:Y:S04]  /*2250*/  STS [R15], R12 ;  /* 0x0000000c0f007388 */ /* 0x0027e80000000800 */
[----:B------:R3:W-:Y:S01]  /*2260*/  STS [R15+0x4], R10 ;  /* 0x0000040a0f007388 */ /* 0x0007e20000000800 */
[----:B------:R-:W-:Y:S05]  /*2270*/  BRA `(.L_x_46) ;  /* 0x0000000000307947 */ /* 0x000fea0003800000 */
.L_x_53:
[----:B------:R-:W-:Y:S02]  /*2280*/  IMAD R17, R10, 0x8, R3 ;  /* 0x000000080a117824 */ /* 0x000fe400078e0203 */
[----:B------:R-:W-:Y:S01]  /*2290*/  LDS R10, [R32+0x204] ;  /* 0x00020400200a7984 */ /* 0x000fe20000000800 */
[----:B------:R-:W-:-:S03]  /*22a0*/  IMAD.MOV.U32 R11, RZ, RZ, R7 ;  /* 0x000000ffff0b7224 */ /* 0x000fc600078e0007 */
[----:B------:R-:W0:Y:S02]  /*22b0*/  LDS R15, [R17+0x4] ;  /* 0x00000400110f7984 */ /* 0x000e240000000800 */
[----:B0-----:R-:W-:-:S13]  /*22c0*/  FSETP.GT.AND P0, PT, R10, R15, PT ;  /* 0x0000000f0a00720b */ /* 0x001fda0003f04000 */
[----:B------:R-:W0:Y:S01]  /*22d0*/  @P0 LDS R13, [R17] ;  /* 0x00000000110d0984 */ /* 0x000e220000000800 */
[----:B------:R-:W-:-:S03]  /*22e0*/  @P0 MOV R11, R7 ;  /* 0x00000007000b0202 */ /* 0x000fc60000000f00 */
[----:B------:R-:W1:Y:S04]  /*22f0*/  @P0 LDS R12, [R32+0x200] ;  /* 0x00020000200c0984 */ /* 0x000e680000000800 */
[----:B------:R2:W-:Y:S04]  /*2300*/  @P0 STS [R32+0x204], R15 ;  /* 0x0002040f20000388 */ /* 0x0005e80000000800 */
[----:B0-----:R2:W-:Y:S04]  /*2310*/  @P0 STS [R32+0x200], R13 ;  /* 0x0002000d20000388 */ /* 0x0015e80000000800 */
[----:B-1----:R2:W-:Y:S04]  /*2320*/  @P0 STS [R17], R12 ;  /* 0x0000000c11000388 */ /* 0x0025e80000000800 */
[----:B------:R2:W-:Y:S02]  /*2330*/  @P0 STS [R17+0x4], R10 ;  /* 0x0000040a11000388 */ /* 0x0005e40000000800 */
.L_x_46:
[----:B------:R-:W-:Y:S05]  /*2340*/  BSYNC.RECONVERGENT B0 ;  /* 0x0000000000007941 */ /* 0x000fea0003800200 */
.L_x_45:
[----:B------:R-:W-:-:S13]  /*2350*/  ISETP.GE.U32.AND P0, PT, R36, 0x60, PT ;  /* 0x000000602400780c */ /* 0x000fda0003f06070 */
[----:B------:R-:W-:Y:S05]  /*2360*/  @!P0 BRA `(.L_x_44) ;  /* 0x0000000400f08947 */ /* 0x000fea0003800000 */
.L_x_66:
[C---:B--23--:R-:W-:Y:S01]  /*2370*/  LOP3.LUT R12, R11.reuse, R0, RZ, 0x3c, !PT ;  /* 0x000000000b0c7212 */ /* 0x04cfe200078e3cff */
[----:B------:R-:W-:Y:S01]  /*2380*/  BSSY.RECONVERGENT B0, `(.L_x_54) ;  /* 0x000001c000007945 */ /* 0x000fe20003800200 */
[----:B------:R-:W-:Y:S02]  /*2390*/  IMAD R10, R11, 0x8, R3 ;  /* 0x000000080b0a7824 */ /* 0x000fe400078e0203 */
[----:B------:R-:W-:-:S13]  /*23a0*/  ISETP.GT.U32.AND P0, PT, R12, R11, PT ;  /* 0x0000000b0c00720c */ /* 0x000fda0003f04070 */
[----:B------:R-:W-:Y:S05]  /*23b0*/  @!P0 BRA `(.L_x_55) ;  /* 0x0000000000608947 */ /* 0x000fea0003800000 */
[----:B------:R-:W-:-:S13]  /*23c0*/  LOP3.LUT P0, RZ, R11, R8, RZ, 0xc0, !PT ;  /* 0x000000080bff7212 */ /* 0x000fda000780c0ff */
[----:B------:R-:W-:Y:S05]  /*23d0*/  @P0 BRA `(.L_x_56) ;  /* 0x0000000000300947 */ /* 0x000fea0003800000 */
[----:B------:R-:W-:Y:S01]  /*23e0*/  IMAD R15, R12, 0x8, R3 ;  /* 0x000000080c0f7824 */ /* 0x000fe200078e0203 */
[----:B------:R-:W-:Y:S04]  /*23f0*/  LDS R14, [R10+0x4] ;  /* 0x000004000a0e7984 */ /* 0x000fe80000000800 */
[----:B------:R-:W0:Y:S02]  /*2400*/  LDS R17, [R15+0x4] ;  /* 0x000004000f117984 */ /* 0x000e240000000800 */
[----:B0-----:R-:W-:-:S13]  /*2410*/  FSETP.GT.AND P0, PT, R14, R17, PT ;  /* 0x000000110e00720b */ /* 0x001fda0003f04000 */
[----:B------:R-:W-:Y:S05]  /*2420*/  @!P0 BRA `(.L_x_55) ;  /* 0x0000000000448947 */ /* 0x000fea0003800000 */
[----:B------:R-:W0:Y:S04]  /*2430*/  LDS R13, [R15] ;  /* 0x000000000f0d7984 */ /* 0x000e280000000800 */
[----:B------:R-:W1:Y:S04]  /*2440*/  LDS R12, [R10] ;  /* 0x000000000a0c7984 */ /* 0x000e680000000800 */
[----:B------:R2:W-:Y:S04]  /*2450*/  STS [R10+0x4], R17 ;  /* 0x000004110a007388 */ /* 0x0005e80000000800 */
[----:B0-----:R2:W-:Y:S04]  /*2460*/  STS [R10], R13 ;  /* 0x0000000d0a007388 */ /* 0x0015e80000000800 */
[----:B-1----:R2:W-:Y:S04]  /*2470*/  STS [R15], R12 ;  /* 0x0000000c0f007388 */ /* 0x0025e80000000800 */
[----:B------:R2:W-:Y:S01]  /*2480*/  STS [R15+0x4], R14 ;  /* 0x0000040e0f007388 */ /* 0x0005e20000000800 */
[----:B------:R-:W-:Y:S05]  /*2490*/  BRA `(.L_x_55) ;  /* 0x0000000000287947 */ /* 0x000fea0003800000 */
.L_x_56:
[----:B------:R-:W-:Y:S01]  /*24a0*/  IMAD R17, R12, 0x8, R3 ;  /* 0x000000080c117824 */ /* 0x000fe200078e0203 */
[----:B------:R-:W-:Y:S04]  /*24b0*/  LDS R14, [R10+0x4] ;  /* 0x000004000a0e7984 */ /* 0x000fe80000000800 */
[----:B------:R-:W0:Y:S02]  /*24c0*/  LDS R15, [R17+0x4] ;  /* 0x00000400110f7984 */ /* 0x000e240000000800 */
[----:B0-----:R-:W-:-:S13]  /*24d0*/  FSETP.GEU.AND P0, PT, R14, R15, PT ;  /* 0x0000000f0e00720b */ /* 0x001fda0003f0e000 */
[----:B------:R-:W0:Y:S04]  /*24e0*/  @!P0 LDS R13, [R17] ;  /* 0x00000000110d8984 */ /* 0x000e280000000800 */
[----:B------:R-:W1:Y:S04]  /*24f0*/  @!P0 LDS R12, [R10] ;  /* 0x000000000a0c8984 */ /* 0x000e680000000800 */
[----:B------:R3:W-:Y:S04]  /*2500*/  @!P0 STS [R10+0x4], R15 ;  /* 0x0000040f0a008388 */ /* 0x0007e80000000800 */
[----:B0-----:R3:W-:Y:S04]  /*2510*/  @!P0 STS [R10], R13 ;  /* 0x0000000d0a008388 */ /* 0x0017e80000000800 */
[----:B-1----:R3:W-:Y:S04]  /*2520*/  @!P0 STS [R17], R12 ;  /* 0x0000000c11008388 */ /* 0x0027e80000000800 */
[----:B------:R3:W-:Y:S02]  /*2530*/  @!P0 STS [R17+0x4], R14 ;  /* 0x0000040e11008388 */ /* 0x0007e40000000800 */
.L_x_55:
[----:B------:R-:W-:Y:S05]  /*2540*/  BSYNC.RECONVERGENT B0 ;  /* 0x0000000000007941 */ /* 0x000fea0003800200 */
.L_x_54:
[----:B--23--:R-:W-:Y:S01]  /*2550*/  VIADD R13, R11, 0x20 ;  /* 0x000000200b0d7836 */ /* 0x00cfe20000000000 */
[----:B------:R-:W-:Y:S04]  /*2560*/  BSSY.RECONVERGENT B0, `(.L_x_57) ;  /* 0x000001c000007945 */ /* 0x000fe80003800200 */
[----:B------:R-:W-:-:S04]  /*2570*/  LOP3.LUT R12, R13, R0, RZ, 0x3c, !PT ;  /* 0x000000000d0c7212 */ /* 0x000fc800078e3cff */
[----:B------:R-:W-:-:S13]  /*2580*/  ISETP.GT.U32.AND P0, PT, R12, R13, PT ;  /* 0x0000000d0c00720c */ /* 0x000fda0003f04070 */
[----:B------:R-:W-:Y:S05]  /*2590*/  @!P0 BRA `(.L_x_58) ;  /* 0x0000000000608947 */ /* 0x000fea0003800000 */
[----:B------:R-:W-:-:S13]  /*25a0*/  LOP3.LUT P0, RZ, R13, R8, RZ, 0xc0, !PT ;  /* 0x000000080dff7212 */ /* 0x000fda000780c0ff */
[----:B------:R-:W-:Y:S05]  /*25b0*/  @!P0 BRA `(.L_x_59) ;  /* 0x0000000000308947 */ /* 0x000fea0003800000 */
[----:B------:R-:W-:Y:S01]  /*25c0*/  IMAD R15, R12, 0x8, R3 ;  /* 0x000000080c0f7824 */ /* 0x000fe200078e0203 */
        /* <DEDUP_REMOVED lines=11> */
.L_x_59:
[----:B------:R-:W-:Y:S01]  /*2680*/  IMAD R17, R12, 0x8, R3 ;  /* 0x000000080c117824 */ /* 0x000fe200078e0203 */
        /* <DEDUP_REMOVED lines=9> */
.L_x_58:
[----:B------:R-:W-:Y:S05]  /*2720*/  BSYNC.RECONVERGENT B0 ;  /* 0x0000000000007941 */ /* 0x000fea0003800200 */
.L_x_57:
        /* <DEDUP_REMOVED lines=19> */
.L_x_62:
        /* <DEDUP_REMOVED lines=10> */
.L_x_61:
[----:B------:R-:W-:Y:S05]  /*2900*/  BSYNC.RECONVERGENT B0 ;  /* 0x0000000000007941 */ /* 0x000fea0003800200 */
.L_x_60:
[----:B--23--:R-:W-:Y:S01]  /*2910*/  IADD3 R13, PT, PT, R11, 0x60, RZ ;  /* 0x000000600b0d7810 */ /* 0x00cfe20007ffe0ff */
[----:B------:R-:W-:Y:S03]  /*2920*/  BSSY.RECONVERGENT B0, `(.L_x_63) ;  /* 0x000001c000007945 */ /* 0x000fe60003800200 */
        /* <DEDUP_REMOVED lines=17> */
.L_x_65:
        /* <DEDUP_REMOVED lines=10> */
.L_x_64:
[----:B------:R-:W-:Y:S05]  /*2ae0*/  BSYNC.RECONVERGENT B0 ;  /* 0x0000000000007941 */ /* 0x000fea0003800200 */
.L_x_63:
[----:B------:R-:W0:Y:S01]  /*2af0*/  LDCU UR4, c[0x0][0x3a8] ;  /* 0x00007500ff0477ac */ /* 0x000e220008000800 */
[----:B------:R-:W-:-:S05]  /*2b00*/  VIADD R11, R11, 0x80 ;  /* 0x000000800b0b7836 */ /* 0x000fca0000000000 */
[----:B0-----:R-:W-:-:S13]  /*2b10*/  ISETP.GE.AND P0, PT, R11, UR4, PT ;  /* 0x000000040b007c0c */ /* 0x001fda000bf06270 */
[----:B------:R-:W-:Y:S05]  /*2b20*/  @!P0 BRA `(.L_x_66) ;  /* 0xfffffff800108947 */ /* 0x000fea000383ffff */
.L_x_44:
[----:B------:R-:W-:Y:S05]  /*2b30*/  BSYNC.RECONVERGENT B1 ;  /* 0x0000000000017941 */ /* 0x000fea0003800200 */
.L_x_43:
[----:B------:R-:W-:-:S03]  /*2b40*/  UMOV UR4, 0xffffffff ;  /* 0xffffffff00047882 */ /* 0x000fc60000000000 */
[----:B------:R-:W-:Y:S05]  /*2b50*/  BRA.DIV UR4, `(.L_x_67) ;  /* 0x0000003604787947 */ /* 0x000fea000b800000 */
[----:B------:R-:W-:Y:S01]  /*2b60*/  NOP ;  /* 0x0000000000007918 */ /* 0x000fe20000000000 */
.L_x_153:
[----:B------:R-:W-:-:S13]  /*2b70*/  ISETP.GT.U32.AND P0, PT, R9, 0x3, PT ;  /* 0x000000030900780c */ /* 0x000fda0003f04070 */
[----:B------:R-:W-:Y:S05]  /*2b80*/  @P0 BRA `(.L_x_68) ;  /* 0xfffffff0004c0947 */ /* 0x000fea000383ffff */
[----:B------:R-:W-:Y:S05]  /*2b90*/  BSYNC B2 ;  /* 0x0000000000027941 */ /* 0x000fea0003800000 */
.L_x_42:
[----:B------:R-:W0:Y:S01]  /*2ba0*/  LDCU UR4, c[0x0][0x3a8] ;  /* 0x00007500ff0477ac */ /* 0x000e220008000800 */
[----:B------:R-:W-:Y:S02]  /*2bb0*/  IMAD.SHL.U32 R8, R8, 0x2, RZ ;  /* 0x0000000208087824 */ /* 0x000fe400078e00ff */
[----:B0-----:R-:W-:-:S05]  /*2bc0*/  IMAD.U32 R0, RZ, RZ, UR4 ;  /* 0x00000004ff007e24 */ /* 0x001fca000f8e00ff */
[----:B------:R-:W-:-:S13]  /*2bd0*/  ISETP.GT.AND P0, PT, R8, R0, PT ;  /* 0x000000000800720c */ /* 0x000fda0003f04270 */
[----:B------:R-:W-:Y:S05]  /*2be0*/  @!P0 BRA `(.L_x_69) ;  /* 0xfffffff0002c8947 */ /* 0x000fea000383ffff */
[----:B------:R-:W-:Y:S05]  /*2bf0*/  BSYNC B3 ;  /* 0x0000000000037941 */ /* 0x000fea0003800000 */
.L_x_41:
[----:B------:R-:W-:-:S03]  /*2c00*/  UMOV UR4, 0xffffffff ;  /* 0xffffffff00047882 */ /* 0x000fc60000000000 */
[----:B------:R-:W-:Y:S05]  /*2c10*/  BRA.DIV UR4, `(.L_x_70) ;  /* 0x0000003604647947 */ /* 0x000fea000b800000 */
[----:B------:R-:W-:Y:S01]  /*2c20*/  NOP ;  /* 0x0000000000007918 */ /* 0x000fe20000000000 */
.L_x_156:
[----:B------:R-:W-:Y:S05]  /*2c30*/  @!P1 BRA `(.L_x_71) ;  /* 0x0000000400f09947 */ /* 0x000fea0003800000 */
[----:B01234-:R-:W-:Y:S02]  /*2c40*/  VIADD R8, R25, 0xffffffff ;  /* 0xffffffff19087836 */ /* 0x01ffe40000000000 */
[----:B------:R-:W-:-:S03]  /*2c50*/  IMAD.MOV.U32 R16, RZ, RZ, RZ ;  /* 0x000000ffff107224 */ /* 0x000fc600078e00ff */
[----:B------:R-:W-:-:S13]  /*2c60*/  ISETP.GE.U32.AND P0, PT, R8, 0xf, PT ;  /* 0x0000000f0800780c */ /* 0x000fda0003f06070 */
[----:B------:R-:W-:Y:S05]  /*2c70*/  @!P0 BRA `(.L_x_72) ;  /* 0x0000000000cc8947 */ /* 0x000fea0003800000 */
[----:B------:R-:W-:Y:S01]  /*2c80*/  BSSY.RECONVERGENT B0, `(.L_x_72) ;  /* 0x0000032000007945 */ /* 0x000fe20003800200 */
[----:B------:R-:W-:Y:S01]  /*2c90*/  IMAD.MOV.U32 R18, RZ, RZ, RZ ;  /* 0x000000ffff127224 */ /* 0x000fe200078e00ff */
[----:B------:R-:W-:-:S07]  /*2ca0*/  LOP3.LUT R16, R25, 0x7ffffff0, RZ, 0xc0, !PT ;  /* 0x7ffffff019107812 */ /* 0x000fce00078ec0ff */
.L_x_73:
[----:B0-----:R-:W-:Y:S01]  /*2cb0*/  IMAD R9, R27, R25, RZ ;  /* 0x000000191b097224 */ /* 0x001fe200078e02ff */
[----:B------:R-:W-:-:S03]  /*2cc0*/  LEA R17, R18, UR12, 0x3 ;  /* 0x0000000c12117c11 */ /* 0x000fc6000f8e18ff */
[----:B------:R-:W-:Y:S02]  /*2cd0*/  IMAD.IADD R8, R9, 0x1, R18 ;  /* 0x0000000109087824 */ /* 0x000fe400078e0212 */
[----:B------:R-:W-:-:S03]  /*2ce0*/  VIADD R18, R18, 0x10 ;  /* 0x0000001012127836 */ /* 0x000fc60000000000 */
[----:B------:R-:W-:Y:S02]  /*2cf0*/  LEA R19, R8, R3, 0x3 ;  /* 0x0000000308137211 */ /* 0x000fe400078e18ff */
[----:B------:R-:W-:-:S03]  /*2d00*/  ISETP.NE.AND P0, PT, R18, R16, PT ;  /* 0x000000101200720c */ /* 0x000fc60003f05270 */
[----:B------:R-:W-:Y:S04]  /*2d10*/  LDS R12, [R19] ;  /* 0x00000000130c7984 */ /* 0x000fe80000000800 */
[----:B------:R-:W-:Y:S04]  /*2d20*/  LDS R13, [R19+0x4] ;  /* 0x00000400130d7984 */ /* 0x000fe80000000800 */
[----:B------:R-:W-:Y:S04]  /*2d30*/  LDS R14, [R19+0x8] ;  /* 0x00000800130e7984 */ /* 0x000fe80000000800 */
[----:B------:R-:W0:Y:S04]  /*2d40*/  LDS R15, [R19+0xc] ;  /* 0x00000c00130f7984 */ /* 0x000e280000000800 */
[----:B------:R-:W-:Y:S04]  /*2d50*/  LDS R8, [R19+0x10] ;  /* 0x0000100013087984 */ /* 0x000fe80000000800 */
[----:B------:R-:W-:Y:S04]  /*2d60*/  LDS R9, [R19+0x14] ;  /* 0x0000140013097984 */ /* 0x000fe80000000800 */
[----:B------:R-:W-:Y:S04]  /*2d70*/  LDS R10, [R19+0x18] ;  /* 0x00001800130a7984 */ /* 0x000fe80000000800 */
[----:B------:R-:W1:Y:S04]  /*2d80*/  LDS R11, [R19+0x1c] ;  /* 0x00001c00130b7984 */ /* 0x000e680000000800 */
[----:B0-----:R-:W-:Y:S04]  /*2d90*/  STL.128 [R17], R12 ;  /* 0x0000000c11007387 */ /* 0x001fe80000100c00 */
[----:B------:R-:W-:Y:S04]  /*2da0*/  LDS R12, [R19+0x20] ;  /* 0x00002000130c7984 */ /* 0x000fe80000000800 */
[----:B------:R-:W-:Y:S04]  /*2db0*/  LDS R13, [R19+0x24] ;  /* 0x00002400130d7984 */ /* 0x000fe80000000800 */
[----:B------:R-:W-:Y:S04]  /*2dc0*/  LDS R14, [R19+0x28] ;  /* 0x00002800130e7984 */ /* 0x000fe80000000800 */
[----:B-1----:R-:W-:Y:S04]  /*2dd0*/  STL.128 [R17+0x10], R8 ;  /* 0x0000100811007387 */ /* 0x002fe80000100c00 */
[----:B------:R-:W0:Y:S04]  /*2de0*/  LDS R15, [R19+0x2c] ;  /* 0x00002c00130f7984 */ /* 0x000e280000000800 */
[----:B------:R-:W-:Y:S04]  /*2df0*/  LDS R8, [R19+0x30] ;  /* 0x0000300013087984 */ /* 0x000fe80000000800 */
[----:B------:R-:W-:Y:S04]  /*2e00*/  LDS R9, [R19+0x34] ;  /* 0x0000340013097984 */ /* 0x000fe80000000800 */
[----:B------:R-:W-:Y:S04]  /*2e10*/  LDS R10, [R19+0x38] ;  /* 0x00003800130a7984 */ /* 0x000fe80000000800 */
[----:B------:R-:W1:Y:S04]  /*2e20*/  LDS R11, [R19+0x3c] ;  /* 0x00003c00130b7984 */ /* 0x000e680000000800 */
[----:B0-----:R-:W-:Y:S04]  /*2e30*/  STL.128 [R17+0x20], R12 ;  /* 0x0000200c11007387 */ /* 0x001fe80000100c00 */
[----:B------:R-:W-:Y:S04]  /*2e40*/  LDS R12, [R19+0x50] ;  /* 0x00005000130c7984 */ /* 0x000fe80000000800 */
[----:B------:R-:W-:Y:S04]  /*2e50*/  LDS R13, [R19+0x54] ;  /* 0x00005400130d7984 */ /* 0x000fe80000000800 */
[----:B------:R-:W-:Y:S04]  /*2e60*/  LDS R14, [R19+0x58] ;  /* 0x00005800130e7984 */ /* 0x000fe80000000800 */
[----:B-1----:R-:W-:Y:S04]  /*2e70*/  STL.128 [R17+0x30], R8 ;  /* 0x0000300811007387 */ /* 0x002fe80000100c00 */
[----:B------:R-:W-:Y:S04]  /*2e80*/  LDS R8, [R19+0x40] ;  /* 0x0000400013087984 */ /* 0x000fe80000000800 */
[----:B------:R-:W-:Y:S04]  /*2e90*/  LDS R9, [R19+0x44] ;  /* 0x0000440013097984 */ /* 0x000fe80000000800 */
[----:B------:R-:W-:Y:S04]  /*2ea0*/  LDS R10, [R19+0x48] ;  /* 0x00004800130a7984 */ /* 0x000fe80000000800 */
[----:B------:R-:W0:Y:S04]  /*2eb0*/  LDS R11, [R19+0x4c] ;  /* 0x00004c00130b7984 */ /* 0x000e280000000800 */
[----:B------:R-:W1:Y:S04]  /*2ec0*/  LDS R15, [R19+0x5c] ;  /* 0x00005c00130f7984 */ /* 0x000e680000000800 */
[----:B0-----:R-:W-:Y:S04]  /*2ed0*/  STL.128 [R17+0x40], R8 ;  /* 0x0000400811007387 */ /* 0x001fe80000100c00 */
[----:B-1----:R-:W-:Y:S04]  /*2ee0*/  STL.128 [R17+0x50], R12 ;  /* 0x0000500c11007387 */ /* 0x002fe80000100c00 */
[----:B------:R-:W-:Y:S04]  /*2ef0*/  LDS R8, [R19+0x60] ;  /* 0x0000600013087984 */ /* 0x000fe80000000800 */
[----:B------:R-:W-:Y:S04]  /*2f00*/  LDS R9, [R19+0x64] ;  /* 0x0000640013097984 */ /* 0x000fe80000000800 */
[----:B------:R-:W-:Y:S04]  /*2f10*/  LDS R10, [R19+0x68] ;  /* 0x00006800130a7984 */ /* 0x000fe80000000800 */
[----:B------:R-:W0:Y:S04]  /*2f20*/  LDS R11, [R19+0x6c] ;  /* 0x00006c00130b7984 */ /* 0x000e280000000800 */
[----:B------:R-:W-:Y:S04]  /*2f30*/  LDS R12, [R19+0x70] ;  /* 0x00007000130c7984 */ /* 0x000fe80000000800 */
[----:B------:R-:W-:Y:S04]  /*2f40*/  LDS R13, [R19+0x74] ;  /* 0x00007400130d7984 */ /* 0x000fe80000000800 */
[----:B------:R-:W-:Y:S04]  /*2f50*/  LDS R14, [R19+0x78] ;  /* 0x00007800130e7984 */ /* 0x000fe80000000800 */
[----:B------:R-:W1:Y:S04]  /*2f60*/  LDS R15, [R19+0x7c] ;  /* 0x00007c00130f7984 */ /* 0x000e680000000800 */
[----:B0-----:R0:W-:Y:S04]  /*2f70*/  STL.128 [R17+0x60], R8 ;  /* 0x0000600811007387 */ /* 0x0011e80000100c00 */
[----:B-1----:R0:W-:Y:S01]  /*2f80*/  STL.128 [R17+0x70], R12 ;  /* 0x0000700c11007387 */ /* 0x0021e20000100c00 */
[----:B------:R-:W-:Y:S05]  /*2f90*/  @P0 BRA `(.L_x_73) ;  /* 0xfffffffc00440947 */ /* 0x000fea000383ffff */
[----:B------:R-:W-:Y:S05]  /*2fa0*/  BSYNC.RECONVERGENT B0 ;  /* 0x0000000000007941 */ /* 0x000fea0003800200 */
.L_x_72:
[----:B------:R-:W-:-:S13]  /*2fb0*/  ISETP.NE.AND P0, PT, R35, RZ, PT ;  /* 0x000000ff2300720c */ /* 0x000fda0003f05270 */
[----:B------:R-:W-:Y:S05]  /*2fc0*/  @!P0 BRA `(.L_x_71) ;  /* 0x00000004000c8947 */ /* 0x000fea0003800000 */
[----:B0-----:R-:W-:Y:S01]  /*2fd0*/  LOP3.LUT R8, R25, 0xf, RZ, 0xc0, !PT ;  /* 0x0000000f19087812 */ /* 0x001fe200078ec0ff */
[----:B------:R-:W-:Y:S01]  /*2fe0*/  IMAD R17, R27, R25, RZ ;  /* 0x000000191b117224 */ /* 0x000fe200078e02ff */
[----:B------:R-:W-:-:S03]  /*2ff0*/  ISETP.NE.AND P1, PT, R34, RZ, PT ;  /* 0x000000ff2200720c */ /* 0x000fc60003f25270 */
[----:B------:R-:W-:-:S05]  /*3000*/  VIADD R8, R8, 0xffffffff ;  /* 0xffffffff08087836 */ /* 0x000fca0000000000 */
[----:B------:R-:W-:-:S13]  /*3010*/  ISETP.GE.U32.AND P0, PT, R8, 0x7, PT ;  /* 0x000000070800780c */ /* 0x000fda0003f06070 */
[----:B------:R-:W-:Y:S05]  /*3020*/  @!P0 BRA `(.L_x_74) ;  /* 0x0000000000608947 */ /* 0x000fea0003800000 */
[----:B------:R-:W-:Y:S01]  /*3030*/  IMAD.IADD R8, R17, 0x1, R16 ;  /* 0x0000000111087824 */ /* 0x000fe200078e0210 */
[C---:B------:R-:W-:Y:S01]  /*3040*/  LEA R18, R16.reuse, UR12, 0x3 ;  /* 0x0000000c10127c11 */ /* 0x040fe2000f8e18ff */
[----:B------:R-:W-:Y:S02]  /*3050*/  VIADD R16, R16, 0x8 ;  /* 0x0000000810107836 */ /* 0x000fe40000000000 */
[----:B------:R-:W-:-:S05]  /*3060*/  IMAD R19, R8, 0x8, R3 ;  /* 0x0000000808137824 */ /* 0x000fca00078e0203 */
        /* <DEDUP_REMOVED lines=18> */
[----:B0-----:R0:W-:Y:S04]  /*3190*/  STL.128 [R18+0x20], R12 ;  /* 0x0000200c12007387 */ /* 0x0011e80000100c00 */
[----:B-1----:R0:W-:Y:S02]  /*31a0*/  STL.128 [R18+0x30], R8 ;  /* 0x0000300812007387 */ /* 0x0021e40000100c00 */
.L_x_74:
[----:B------:R-:W-:Y:S05]  /*31b0*/  @!P1 BRA `(.L_x_71) ;  /* 0x0000000000909947 */ /* 0x000fea0003800000 */
[----:B0-----:R-:W-:-:S05]  /*31c0*/  LOP3.LUT R8, R25, 0x7, RZ, 0xc0, !PT ;  /* 0x0000000719087812 */ /* 0x001fca00078ec0ff */
        /* <DEDUP_REMOVED lines=15> */
[----:B0-----:R0:W-:Y:S04]  /*32c0*/  STL.128 [R18], R8 ;  /* 0x0000000812007387 */ /* 0x0011e80000100c00 */
[----:B-1----:R0:W-:Y:S02]  /*32d0*/  STL.128 [R18+0x10], R12 ;  /* 0x0000100c12007387 */ /* 0x0021e40000100c00 */
.L_x_75:
[----:B0-----:R-:W-:-:S04]  /*32e0*/  LOP3.LUT R10, R25, 0x3, RZ, 0xc0, !PT ;  /* 0x00000003190a7812 */ /* 0x001fc800078ec0ff */
[----:B------:R-:W-:-:S13]  /*32f0*/  ISETP.NE.AND P0, PT, R10, RZ, PT ;  /* 0x000000ff0a00720c */ /* 0x000fda0003f05270 */
[----:B------:R-:W-:Y:S05]  /*3300*/  @!P0 BRA `(.L_x_71) ;  /* 0x00000000003c8947 */ /* 0x000fea0003800000 */
[----:B------:R-:W-:Y:S02]  /*3310*/  IADD3 R8, PT, PT, R17, R16, RZ ;  /* 0x0000001011087210 */ /* 0x000fe40007ffe0ff */
[----:B------:R-:W-:Y:S02]  /*3320*/  LEA R16, R16, UR12, 0x3 ;  /* 0x0000000c10107c11 */ /* 0x000fe4000f8e18ff */
[----:B------:R-:W-:Y:S01]  /*3330*/  ISETP.NE.AND P0, PT, R10, 0x1, PT ;  /* 0x000000010a00780c */ /* 0x000fe20003f05270 */
[----:B------:R-:W-:-:S05]  /*3340*/  IMAD R12, R8, 0x8, R3 ;  /* 0x00000008080c7824 */ /* 0x000fca00078e0203 */
[----:B------:R-:W-:Y:S04]  /*3350*/  LDS R8, [R12] ;  /* 0x000000000c087984 */ /* 0x000fe80000000800 */
[----:B------:R-:W0:Y:S04]  /*3360*/  LDS R9, [R12+0x4] ;  /* 0x000004000c097984 */ /* 0x000e280000000800 */
[----:B0-----:R0:W-:Y:S01]  /*3370*/  STL.64 [R16], R8 ;  /* 0x0000000810007387 */ /* 0x0011e20000100a00 */
[----:B------:R-:W-:Y:S05]  /*3380*/  @!P0 BRA `(.L_x_71) ;  /* 0x00000000001c8947 */ /* 0x000fea0003800000 */
[----:B------:R-:W-:Y:S01]  /*3390*/  ISETP.NE.AND P0, PT, R10, 0x2, PT ;  /* 0x000000020a00780c */ /* 0x000fe20003f05270 */
[----:B0-----:R-:W-:Y:S04]  /*33a0*/  LDS R8, [R12+0x8] ;  /* 0x000008000c087984 */ /* 0x001fe80000000800 */
[----:B------:R-:W0:Y:S08]  /*33b0*/  LDS R9, [R12+0xc] ;  /* 0x00000c000c097984 */ /* 0x000e300000000800 */
[----:B------:R-:W-:Y:S04]  /*33c0*/  @P0 LDS R10, [R12+0x10] ;  /* 0x000010000c0a0984 */ /* 0x000fe80000000800 */
[----:B------:R-:W1:Y:S04]  /*33d0*/  @P0 LDS R11, [R12+0x14] ;  /* 0x000014000c0b0984 */ /* 0x000e680000000800 */
[----:B0-----:R0:W-:Y:S04]  /*33e0*/  STL.64 [R16+0x8], R8 ;  /* 0x0000080810007387 */ /* 0x0011e80000100a00 */
[----:B-1----:R0:W-:Y:S02]  /*33f0*/  @P0 STL.64 [R16+0x10], R10 ;  /* 0x0000100a10000387 */ /* 0x0021e40000100a00 */
.L_x_71:
[----:B------:R-:W-:Y:S01]  /*3400*/  UMOV UR4, 0xffffffff ;  /* 0xffffffff00047882 */ /* 0x000fe20000000000 */
[----:B------:R-:W-:Y:S02]  /*3410*/  ISETP.NE.AND P0, PT, R27, RZ, PT ;  /* 0x000000ff1b00720c */ /* 0x000fe40003f05270 */
[----:B------:R-:W-:Y:S11]  /*3420*/  BRA.DIV UR4, `(.L_x_76) ;  /* 0x0000002e047c7947 */ /* 0x000ff6000b800000 */
[----:B------:R-:W-:Y:S01]  /*3430*/  NOP ;  /* 0x0000000000007918 */ /* 0x000fe20000000000 */
.L_x_159:
[----:B------:R-:W0:Y:S01]  /*3440*/  @!P0 LDS R37, [R38+-0x4] ;  /* 0xfffffc0026258984 */ /* 0x000e220000000800 */
[----:B------:R-:W-:Y:S05]  /*3450*/  WARPSYNC.ALL ;  /* 0x0000000000007948 */ /* 0x000fea0003800000 */
[----:B------:R0:W-:Y:S04]  /*3460*/  @!P0 STS [R24], RZ ;  /* 0x000000ff18008388 */ /* 0x0001e80000000800 */
[----:B0-----:R-:W0:Y:S01]  /*3470*/  SHFL.IDX PT, R37, R37, RZ, 0x1f ;  /* 0x00001fff25257589 */ /* 0x001e2200000e0000 */
[----:B------:R-:W-:Y:S01]  /*3480*/  NOP ;  /* 0x0000000000007918 */ /* 0x000fe20000000000 */
.L_x_15:
[----:B------:R-:W-:Y:S05]  /*3490*/  WARPSYNC.ALL ;  /* 0x0000000000007948 */ /* 0x000fea0003800000 */
[----:B------:R-:W1:Y:S02]  /*34a0*/  LDCU UR4, c[0x0][0x398] ;  /* 0x00007300ff0477ac */ /* 0x000e640008000800 */
[----:B-1----:R-:W-:-:S03]  /*34b0*/  UISETP.GE.AND UP0, UPT, UR6, UR4, UPT ;  /* 0x000000040600728c */ /* 0x002fc6000bf06270 */
[----:B------:R-:W-:Y:S01]  /*34c0*/  UMOV UR4, UR6 ;  /* 0x0000000600047c82 */ /* 0x000fe20008000000 */
[----:B------:R-:W-:Y:S06]  /*34d0*/  BAR.SYNC.DEFER_BLOCKING 0x0 ;  /* 0x0000000000007b1d */ /* 0x000fec0000010000 */
[----:B------:R-:W-:Y:S05]  /*34e0*/  BRA.U !UP0, `(.L_x_77) ;  /* 0xffffffd108b87547 */ /* 0x000fea000b83ffff */
.L_x_6:
[----:B-----5:R-:W0:Y:S02]  /*34f0*/  LDS R4, [R24] ;  /* 0x0000000018047984 */ /* 0x020e240000000800 */
[----:B0-----:R-:W-:-:S13]  /*3500*/  ISETP.GE.AND P0, PT, R4, 0x1, PT ;  /* 0x000000010400780c */ /* 0x001fda0003f06270 */
[----:B------:R-:W-:Y:S05]  /*3510*/  @!P0 BRA `(.L_x_78) ;  /* 0x0000002000748947 */ /* 0x000fea0003800000 */
[----:B------:R-:W-:Y:S01]  /*3520*/  IMAD.IADD R5, R27, 0x1, R4 ;  /* 0x000000011b057824 */ /* 0x000fe200078e0204 */
[----:B------:R-:W-:Y:S04]  /*3530*/  BSSY.RECONVERGENT B0, `(.L_x_79) ;  /* 0x0000036000007945 */ /* 0x000fe80003800200 */
[----:B------:R-:W-:-:S13]  /*3540*/  ISETP.GE.AND P0, PT, R5, R0, PT ;  /* 0x000000000500720c */ /* 0x000fda0003f06270 */
[----:B------:R-:W-:Y:S05]  /*3550*/  @P0 BRA `(.L_x_80) ;  /* 0x0000000000cc0947 */ /* 0x000fea0003800000 */
[----:B------:R-:W-:Y:S01]  /*3560*/  LOP3.LUT R6, RZ, R4, RZ, 0x33, !PT ;  /* 0x00000004ff067212 */ /* 0x000fe200078e33ff */
[----:B------:R-:W-:Y:S01]  /*3570*/  BSSY.RECONVERGENT B1, `(.L_x_81) ;  /* 0x0000019000017945 */ /* 0x000fe20003800200 */
[----:B------:R-:W-:-:S04]  /*3580*/  VIADDMNMX R4, R5, 0x20, R0, !PT ;  /* 0x0000002005047846 */ /* 0x000fc80007800100 */
[----:B-1----:R-:W-:-:S04]  /*3590*/  IADD3 R7, PT, PT, -R27, R4, R6 ;  /* 0x000000041b077210 */ /* 0x002fc80007ffe106 */
[C---:B------:R-:W-:Y:S02]  /*35a0*/  ISETP.GE.U32.AND P0, PT, R7.reuse, 0xe0, PT ;  /* 0x000000e00700780c */ /* 0x040fe40003f06070 */
[----:B--234-:R-:W-:-:S04]  /*35b0*/  LEA.HI R8, R7, 0x1, RZ, 0x1b ;  /* 0x0000000107087811 */ /* 0x01cfc800078fd8ff */
[----:B------:R-:W-:-:S04]  /*35c0*/  LOP3.LUT R12, R8, 0x7, RZ, 0xc0, !PT ;  /* 0x00000007080c7812 */ /* 0x000fc800078ec0ff */
[----:B------:R-:W-:-:S03]  /*35d0*/  ISETP.NE.AND P1, PT, R12, RZ, PT ;  /* 0x000000ff0c00720c */ /* 0x000fc60003f25270 */
[----:B------:R-:W-:Y:S10]  /*35e0*/  @!P0 BRA `(.L_x_82) ;  /* 0x0000000000448947 */ /* 0x000ff40003800000 */
[----:B------:R-:W-:Y:S01]  /*35f0*/  LOP3.LUT R9, R8, 0xffffff8, RZ, 0xc0, !PT ;  /* 0x0ffffff808097812 */ /* 0x000fe200078ec0ff */
[----:B------:R-:W-:Y:S02]  /*3600*/  IMAD.MOV.U32 R4, RZ, RZ, RZ ;  /* 0x000000ffff047224 */ /* 0x000fe400078e00ff */
[----:B------:R-:W-:Y:S02]  /*3610*/  IMAD.MOV.U32 R10, RZ, RZ, -0x1 ;  /* 0xffffffffff0a7424 */ /* 0x000fe400078e00ff */
[----:B------:R-:W-:-:S07]  /*3620*/  IMAD.MOV.U32 R11, RZ, RZ, 0x7f800000 ;  /* 0x7f800000ff0b7424 */ /* 0x000fce00078e00ff */
.L_x_83:
[C---:B0-----:R-:W-:Y:S02]  /*3630*/  IMAD R6, R5.reuse, 0x8, R29 ;  /* 0x0000000805067824 */ /* 0x041fe400078e021d */
[----:B------:R-:W-:Y:S02]  /*3640*/  VIADD R4, R4, 0x8 ;  /* 0x0000000804047836 */ /* 0x000fe40000000000 */
[----:B------:R-:W-:Y:S01]  /*3650*/  VIADD R5, R5, 0x100 ;  /* 0x0000010005057836 */ /* 0x000fe20000000000 */
[----:B------:R0:W-:Y:S02]  /*3660*/  STS.64 [R6], R10 ;  /* 0x0000000a06007388 */ /* 0x0001e40000000a00 */
[----:B------:R-:W-:Y:S02]  /*3670*/  ISETP.NE.AND P0, PT, R4, R9, PT ;  /* 0x000000090400720c */ /* 0x000fe40003f05270 */
[----:B------:R0:W-:Y:S04]  /*3680*/  STS.64 [R6+0x100], R10 ;  /* 0x0001000a06007388 */ /* 0x0001e80000000a00 */
[----:B------:R0:W-:Y:S04]  /*3690*/  STS.64 [R6+0x200], R10 ;  /* 0x0002000a06007388 */ /* 0x0001e80000000a00 */
[----:B------:R0:W-:Y:S04]  /*36a0*/  STS.64 [R6+0x300], R10 ;  /* 0x0003000a06007388 */ /* 0x0001e80000000a00 */
[----:B------:R0:W-:Y:S04]  /*36b0*/  STS.64 [R6+0x400], R10 ;  /* 0x0004000a06007388 */ /* 0x0001e80000000a00 */
[----:B------:R0:W-:Y:S04]  /*36c0*/  STS.64 [R6+0x500], R10 ;  /* 0x0005000a06007388 */ /* 0x0001e80000000a00 */
[----:B------:R0:W-:Y:S04]  /*36d0*/  STS.64 [R6+0x600], R10 ;  /* 0x0006000a06007388 */ /* 0x0001e80000000a00 */
[----:B------:R0:W-:Y:S01]  /*36e0*/  STS.64 [R6+0x700], R10 ;  /* 0x0007000a06007388 */ /* 0x0001e20000000a00 */
[----:B------:R-:W-:Y:S05]  /*36f0*/  @P0 BRA `(.L_x_83) ;  /* 0xfffffffc00cc0947 */ /* 0x000fea000383ffff */
.L_x_82:
[----:B------:R-:W-:Y:S05]  /*3700*/  BSYNC.RECONVERGENT B1 ;  /* 0x0000000000017941 */ /* 0x000fea0003800200 */
.L_x_81:
[----:B------:R-:W-:Y:S05]  /*3710*/  @!P1 BRA `(.L_x_80) ;  /* 0x00000000005c9947 */ /* 0x000fea0003800000 */
[----:B------:R-:W-:Y:S02]  /*3720*/  ISETP.GE.U32.AND P0, PT, R12, 0x4, PT ;  /* 0x000000040c00780c */ /* 0x000fe40003f06070 */
[----:B------:R-:W-:-:S11]  /*3730*/  LOP3.LUT P1, R8, R8, 0x3, RZ, 0xc0, !PT ;  /* 0x0000000308087812 */ /* 0x000fd6000782c0ff */
[C---:B------:R-:W-:Y:S01]  /*3740*/  @P0 IMAD R4, R5.reuse, 0x8, R29 ;  /* 0x0000000805040824 */ /* 0x040fe200078e021d */
[----:B0-----:R-:W-:Y:S01]  /*3750*/  @P0 MOV R10, 0xffffffff ;  /* 0xffffffff000a0802 */ /* 0x001fe20000000f00 */
[----:B------:R-:W-:Y:S02]  /*3760*/  @P0 IMAD.MOV.U32 R11, RZ, RZ, 0x7f800000 ;  /* 0x7f800000ff0b0424 */ /* 0x000fe400078e00ff */
[----:B------:R-:W-:-:S03]  /*3770*/  @P0 VIADD R5, R5, 0x80 ;  /* 0x0000008005050836 */ /* 0x000fc60000000000 */
[----:B------:R0:W-:Y:S04]  /*3780*/  @P0 STS.64 [R4], R10 ;  /* 0x0000000a04000388 */ /* 0x0001e80000000a00 */
[----:B------:R0:W-:Y:S04]  /*3790*/  @P0 STS.64 [R4+0x100], R10 ;  /* 0x0001000a04000388 */ /* 0x0001e80000000a00 */
[----:B------:R0:W-:Y:S04]  /*37a0*/  @P0 STS.64 [R4+0x200], R10 ;  /* 0x0002000a04000388 */ /* 0x0001e80000000a00 */
[----:B------:R0:W-:Y:S01]  /*37b0*/  @P0 STS.64 [R4+0x300], R10 ;  /* 0x0003000a04000388 */ /* 0x0001e20000000a00 */
[----:B------:R-:W-:Y:S05]  /*37c0*/  @!P1 BRA `(.L_x_80) ;  /* 0x0000000000309947 */ /* 0x000fea0003800000 */
[----:B------:R-:W-:Y:S02]  /*37d0*/  ISETP.NE.AND P1, PT, R8, 0x1, PT ;  /* 0x000000010800780c */ /* 0x000fe40003f25270 */
[----:B------:R-:W-:-:S11]  /*37e0*/  LOP3.LUT P0, RZ, R7, 0x20, RZ, 0xc0, !PT ;  /* 0x0000002007ff7812 */ /* 0x000fd6000780c0ff */
[C-C-:B0-----:R-:W-:Y:S02]  /*37f0*/  @P1 IMAD R4, R5.reuse, 0x8, R29.reuse ;  /* 0x0000000805041824 */ /* 0x141fe400078e021d */
[----:B------:R-:W-:Y:S02]  /*3800*/  @P1 VIADD R5, R5, 0x40 ;  /* 0x0000004005051836 */ /* 0x000fe40000000000 */
[----:B------:R-:W-:Y:S02]  /*3810*/  @P1 IMAD.MOV.U32 R6, RZ, RZ, -0x1 ;  /* 0xffffffffff061424 */ /* 0x000fe400078e00ff */
[----:B------:R-:W-:Y:S02]  /*3820*/  @P1 IMAD.MOV.U32 R7, RZ, RZ, 0x7f800000 ;  /* 0x7f800000ff071424 */ /* 0x000fe400078e00ff */
[----:B------:R-:W-:Y:S02]  /*3830*/  @!P0 IMAD.MOV.U32 R8, RZ, RZ, -0x1 ;  /* 0xffffffffff088424 */ /* 0x000fe400078e00ff */
[----:B------:R-:W-:Y:S01]  /*3840*/  @!P0 IMAD.MOV.U32 R9, RZ, RZ, 0x7f800000 ;  /* 0x7f800000ff098424 */ /* 0x000fe200078e00ff */
[----:B------:R0:W-:Y:S01]  /*3850*/  @P1 STS.64 [R4], R6 ;  /* 0x0000000604001388 */ /* 0x0001e20000000a00 */
[----:B------:R-:W-:-:S03]  /*3860*/  @!P0 IMAD R5, R5, 0x8, R29 ;  /* 0x0000000805058824 */ /* 0x000fc600078e021d */
[----:B------:R0:W-:Y:S04]  /*3870*/  @P1 STS.64 [R4+0x100], R6 ;  /* 0x0001000604001388 */ /* 0x0001e80000000a00 */
[----:B------:R0:W-:Y:S02]  /*3880*/  @!P0 STS.64 [R5], R8 ;  /* 0x0000000805008388 */ /* 0x0001e40000000a00 */
.L_x_80:
[----:B------:R-:W-:Y:S05]  /*3890*/  BSYNC.RECONVERGENT B0 ;  /* 0x0000000000007941 */ /* 0x000fea0003800200 */
.L_x_79:
[----:B------:R-:W-:-:S03]  /*38a0*/  UMOV UR4, 0xffffffff ;  /* 0xffffffff00047882 */ /* 0x000fc60000000000 */
[----:B------:R-:W-:Y:S05]  /*38b0*/  BRA.DIV UR4, `(.L_x_84) ;  /* 0x0000002a04747947 */ /* 0x000fea000b800000 */
[----:B------:R-:W-:Y:S01]  /*38c0*/  NOP ;  /* 0x0000000000007918 */ /* 0x000fe20000000000 */
.L_x_161:
[----:B------:R-:W-:Y:S01]  /*38d0*/  ISETP.GE.AND P0, PT, R0, 0x2, PT ;  /* 0x000000020000780c */ /* 0x000fe20003f06270 */
[----:B------:R-:W-:-:S12]  /*38e0*/  BSSY B0, `(.L_x_85) ;  /* 0x0000033000007945 */ /* 0x000fd80003800000 */
[----:B------:R-:W-:Y:S05]  /*38f0*/  @!P0 BRA `(.L_x_86) ;  /* 0x0000000000c48947 */ /* 0x000fea0003800000 */
[----:B0-----:R-:W-:-:S07]  /*3900*/  HFMA2 R5, -RZ, RZ, 0, 1.1920928955078125e-07 ;  /* 0x00000002ff057431 */ /* 0x001fce00000001ff */
.L_x_96:
[----:B------:R-:W-:Y:S01]  /*3910*/  BSSY B1, `(.L_x_87) ;  /* 0x000002c000017945 */ /* 0x000fe20003800000 */
[----:B------:R-:W-:-:S07]  /*3920*/  IMAD.MOV.U32 R4, RZ, RZ, R5 ;  /* 0x000000ffff047224 */ /* 0x000fce00078e0005 */
.L_x_95:
[----:B------:R-:W0:Y:S01]  /*3930*/  LDCU UR4, c[0x0][0x3a8] ;  /* 0x00007500ff0477ac */ /* 0x000e220008000800 */
[----:B------:R-:W-:Y:S01]  /*3940*/  BSSY.RECONVERGENT B2, `(.L_x_88) ;  /* 0x0000022000027945 */ /* 0x000fe20003800200 */
[----:B-1----:R-:W-:Y:S01]  /*3950*/  SHF.R.U32.HI R7, RZ, 0x1, R4 ;  /* 0x00000001ff077819 */ /* 0x002fe20000011604 */
[----:B0-----:R-:W-:-:S05]  /*3960*/  IMAD.U32 R0, RZ, RZ, UR4 ;  /* 0x00000004ff007e24 */ /* 0x001fca000f8e00ff */
[----:B------:R-:W-:-:S13]  /*3970*/  ISETP.GE.AND P0, PT, R27, R0, PT ;  /* 0x000000001b00720c */ /* 0x000fda0003f06270 */
[----:B------:R-:W-:Y:S05]  /*3980*/  @P0 BRA `(.L_x_89) ;  /* 0x0000000000740947 */ /* 0x000fea0003800000 */
[----:B------:R-:W-:-:S07]  /*3990*/  IMAD.MOV.U32 R6, RZ, RZ, R27 ;  /* 0x000000ffff067224 */ /* 0x000fce00078e001b */
.L_x_93:
[----:B------:R-:W-:Y:S01]  /*39a0*/  LOP3.LUT R0, R6, R7, RZ, 0x3c, !PT ;  /* 0x0000000706007212 */ /* 0x000fe200078e3cff */
[----:B------:R-:W-:Y:S03]  /*39b0*/  BSSY.RECONVERGENT B3, `(.L_x_90) ;  /* 0x0000015000037945 */ /* 0x000fe60003800200 */
[----:B------:R-:W-:-:S13]  /*39c0*/  ISETP.GT.U32.AND P0, PT, R0, R6, PT ;  /* 0x000000060000720c */ /* 0x000fda0003f04070 */
[----:B------:R-:W-:Y:S05]  /*39d0*/  @!P0 BRA `(.L_x_91) ;  /* 0x0000000000488947 */ /* 0x000fea0003800000 */
[----:B------:R-:W-:-:S13]  /*39e0*/  LOP3.LUT P0, RZ, R6, R5, RZ, 0xc0, !PT ;  /* 0x0000000506ff7212 */ /* 0x000fda000780c0ff */
[----:B------:R-:W-:Y:S05]  /*39f0*/  @P0 BRA `(.L_x_92) ;  /* 0x0000000000240947 */ /* 0x000fea0003800000 */
[--C-:B--234-:R-:W-:Y:S02]  /*3a00*/  IMAD R8, R6, 0x8, R29.reuse ;  /* 0x0000000806087824 */ /* 0x11cfe400078e021d */
        /* <DEDUP_REMOVED lines=8> */
.L_x_92:
[--C-:B--23--:R-:W-:Y:S02]  /*3a90*/  IMAD R12, R0, 0x8, R29.reuse ;  /* 0x00000008000c7824 */ /* 0x10cfe400078e021d */
[----:B------:R-:W-:-:S03]  /*3aa0*/  IMAD R0, R6, 0x8, R29 ;  /* 0x0000000806007824 */ /* 0x000fc600078e021d */
[----:B------:R-:W-:Y:S04]  /*3ab0*/  LDS.64 R10, [R12] ;  /* 0x000000000c0a7984 */ /* 0x000fe80000000a00 */
[----:B----4-:R-:W0:Y:S02]  /*3ac0*/  LDS.64 R8, [R0] ;  /* 0x0000000000087984 */ /* 0x010e240000000a00 */
[----:B0-----:R-:W-:-:S13]  /*3ad0*/  FSETP.GEU.AND P0, PT, R9, R11, PT ;  /* 0x0000000b0900720b */ /* 0x001fda0003f0e000 */
[----:B------:R0:W-:Y:S04]  /*3ae0*/  @!P0 STS.64 [R0], R10 ;  /* 0x0000000a00008388 */ /* 0x0001e80000000a00 */
[----:B------:R0:W-:Y:S02]  /*3af0*/  @!P0 STS.64 [R12], R8 ;  /* 0x000000080c008388 */ /* 0x0001e40000000a00 */
.L_x_91:
[----:B------:R-:W-:Y:S05]  /*3b00*/  BSYNC.RECONVERGENT B3 ;  /* 0x0000000000037941 */ /* 0x000fea0003800200 */
.L_x_90:
[----:B------:R-:W0:Y:S01]  /*3b10*/  LDCU UR4, c[0x0][0x3a8] ;  /* 0x00007500ff0477ac */ /* 0x000e220008000800 */
[----:B------:R-:W-:Y:S02]  /*3b20*/  VIADD R6, R6, 0x20 ;  /* 0x0000002006067836 */ /* 0x000fe40000000000 */
[----:B01----:R-:W-:-:S05]  /*3b30*/  IMAD.U32 R0, RZ, RZ, UR4 ;  /* 0x00000004ff007e24 */ /* 0x003fca000f8e00ff */
[----:B------:R-:W-:-:S13]  /*3b40*/  ISETP.GE.AND P0, PT, R6, R0, PT ;  /* 0x000000000600720c */ /* 0x000fda0003f06270 */
[----:B------:R-:W-:Y:S05]  /*3b50*/  @!P0 BRA `(.L_x_93) ;  /* 0xfffffffc00908947 */ /* 0x000fea000383ffff */
.L_x_89:
[----:B------:R-:W-:Y:S05]  /*3b60*/  BSYNC.RECONVERGENT B2 ;  /* 0x0000000000027941 */ /* 0x000fea0003800200 */
.L_x_88:
[----:B------:R-:W-:-:S03]  /*3b70*/  UMOV UR4, 0xffffffff ;  /* 0xffffffff00047882 */ /* 0x000fc60000000000 */
[----:B------:R-:W-:Y:S05]  /*3b80*/  BRA.DIV UR4, `(.L_x_94) ;  /* 0x0000002604d47947 */ /* 0x000fea000b800000 */
[----:B------:R-:W-:Y:S01]  /*3b90*/  NOP ;  /* 0x0000000000007918 */ /* 0x000fe20000000000 */
.L_x_164:
[----:B------:R-:W-:Y:S02]  /*3ba0*/  ISETP.GT.U32.AND P0, PT, R4, 0x3, PT ;  /* 0x000000030400780c */ /* 0x000fe40003f04070 */
[----:B------:R-:W-:-:S11]  /*3bb0*/  MOV R4, R7 ;  /* 0x0000000700047202 */ /* 0x000fd60000000f00 */
[----:B------:R-:W-:Y:S05]  /*3bc0*/  @P0 BRA `(.L_x_95) ;  /* 0xfffffffc00580947 */ /* 0x000fea000383ffff */
[----:B------:R-:W-:Y:S05]  /*3bd0*/  BSYNC B1 ;  /* 0x0000000000017941 */ /* 0x000fea0003800000 */
.L_x_87:
[----:B------:R-:W-:-:S05]  /*3be0*/  IMAD.SHL.U32 R5, R5, 0x2, RZ ;  /* 0x0000000205057824 */ /* 0x000fca00078e00ff */
[----:B------:R-:W-:-:S13]  /*3bf0*/  ISETP.GT.AND P0, PT, R5, R0, PT ;  /* 0x000000000500720c */ /* 0x000fda0003f04270 */
[----:B------:R-:W-:Y:S05]  /*3c00*/  @!P0 BRA `(.L_x_96) ;  /* 0xfffffffc00408947 */ /* 0x000fea000383ffff */
.L_x_86:
[----:B------:R-:W-:Y:S05]  /*3c10*/  BSYNC B0 ;  /* 0x0000000000007941 */ /* 0x000fea0003800000 */
.L_x_85:
[----:B------:R-:W-:Y:S01]  /*3c20*/  UMOV UR4, 0xffffffff ;  /* 0xffffffff00047882 */ /* 0x000fe20000000000 */
[----:B------:R-:W-:Y:S02]  /*3c30*/  ISETP.GE.AND P0, PT, R25, 0x1, PT ;  /* 0x000000011900780c */ /* 0x000fe40003f06270 */
[----:B------:R-:W-:Y:S11]  /*3c40*/  BRA.DIV UR4, `(.L_x_97) ;  /* 0x0000002604c07947 */ /* 0x000ff6000b800000 */
[----:B------:R-:W-:Y:S01]  /*3c50*/  NOP ;  /* 0x0000000000007918 */ /* 0x000fe20000000000 */
.L_x_167:
[----:B------:R-:W-:Y:S05]  /*3c60*/  @!P0 BRA `(.L_x_98) ;  /* 0x0000000400f48947 */ /* 0x000fea0003800000 */
[C---:B0-----:R-:W-:Y:S01]  /*3c70*/  VIADD R4, R25.reuse, 0xffffffff ;  /* 0xffffffff19047836 */ /* 0x041fe20000000000 */
[----:B--234-:R-:W-:Y:S01]  /*3c80*/  LOP3.LUT R32, R25, 0xf, RZ, 0xc0, !PT ;  /* 0x0000000f19207812 */ /* 0x01cfe200078ec0ff */
[----:B------:R-:W-:Y:S02]  /*3c90*/  IMAD R30, R27, R25, RZ ;  /* 0x000000191b1e7224 */ /* 0x000fe400078e02ff */
[----:B------:R-:W-:Y:S01]  /*3ca0*/  IMAD.MOV.U32 R31, RZ, RZ, RZ ;  /* 0x000000ffff1f7224 */ /* 0x000fe200078e00ff */
[----:B------:R-:W-:Y:S02]  /*3cb0*/  ISETP.GE.U32.AND P0, PT, R4, 0xf, PT ;  /* 0x0000000f0400780c */ /* 0x000fe40003f06070 */
[----:B------:R-:W-:-:S11]  /*3cc0*/  ISETP.NE.AND P1, PT, R32, RZ, PT ;  /* 0x000000ff2000720c */ /* 0x000fd60003f25270 */
[----:B------:R-:W-:Y:S05]  /*3cd0*/  @!P0 BRA `(.L_x_99) ;  /* 0x0000000000c88947 */ /* 0x000fea0003800000 */
[----:B------:R-:W-:Y:S01]  /*3ce0*/  BSSY.RECONVERGENT B0, `(.L_x_99) ;  /* 0x0000031000007945 */ /* 0x000fe20003800200 */
[----:B------:R-:W-:Y:S01]  /*3cf0*/  LOP3.LUT R31, R25, 0x7ffffff0, RZ, 0xc0, !PT ;  /* 0x7ffffff0191f7812 */ /* 0x000fe200078ec0ff */
[----:B------:R-:W-:-:S07]  /*3d00*/  IMAD.MOV.U32 R34, RZ, RZ, RZ ;  /* 0x000000ffff227224 */ /* 0x000fce00078e00ff */
.L_x_100:
[----:B------:R-:W-:-:S05]  /*3d10*/  LEA R35, R34, UR12, 0x3 ;  /* 0x0000000c22237c11 */ /* 0x000fca000f8e18ff */
[----:B01----:R-:W2:Y:S04]  /*3d20*/  LDL.128 R8, [R35] ;  /* 0x0000000023087983 */ /* 0x003ea80000100c00 */
[----:B------:R-:W3:Y:S04]  /*3d30*/  LDL.128 R4, [R35+0x10] ;  /* 0x0000100023047983 */ /* 0x000ee80000100c00 */
[----:B------:R-:W4:Y:S01]  /*3d40*/  LDL.128 R20, [R35+0x20] ;  /* 0x0000200023147983 */ /* 0x000f220000100c00 */
[----:B------:R-:W-:-:S03]  /*3d50*/  IMAD.IADD R33, R30, 0x1, R34 ;  /* 0x000000011e217824 */ /* 0x000fc600078e0222 */
[----:B------:R-:W5:Y:S01]  /*3d60*/  LDL.128 R16, [R35+0x30] ;  /* 0x0000300023107983 */ /* 0x000f620000100c00 */
[----:B------:R-:W-:-:S03]  /*3d70*/  IMAD R33, R33, 0x8, R28 ;  /* 0x0000000821217824 */ /* 0x000fc600078e021c */
[----:B------:R-:W5:Y:S04]  /*3d80*/  LDL.128 R12, [R35+0x40] ;  /* 0x00004000230c7983 */ /* 0x000f680000100c00 */
[----:B--2---:R-:W-:Y:S04]  /*3d90*/  STS [R33], R8 ;  /* 0x0000000821007388 */ /* 0x004fe80000000800 */
[----:B------:R-:W-:Y:S04]  /*3da0*/  STS [R33+0x4], R9 ;  /* 0x0000040921007388 */ /* 0x000fe80000000800 */
[----:B------:R-:W-:Y:S04]  /*3db0*/  STS [R33+0x8], R10 ;  /* 0x0000080a21007388 */ /* 0x000fe80000000800 */
[----:B------:R0:W-:Y:S04]  /*3dc0*/  STS [R33+0xc], R11 ;  /* 0x00000c0b21007388 */ /* 0x0001e80000000800 */
[----:B---3--:R-:W-:Y:S04]  /*3dd0*/  STS [R33+0x10], R4 ;  /* 0x0000100421007388 */ /* 0x008fe80000000800 */
[----:B------:R-:W-:Y:S04]  /*3de0*/  STS [R33+0x14], R5 ;  /* 0x0000140521007388 */ /* 0x000fe80000000800 */
        /* <DEDUP_REMOVED lines=8> */
[----:B--2---:R-:W2:Y:S01]  /*3e70*/  LDL.128 R20, [R35+0x70] ;  /* 0x0000700023147983 */ /* 0x004ea20000100c00 */
[----:B------:R-:W-:-:S03]  /*3e80*/  VIADD R34, R34, 0x10 ;  /* 0x0000001022227836 */ /* 0x000fc60000000000 */
[----:B-----5:R0:W-:Y:S04]  /*3e90*/  STS [R33+0x30], R16 ;  /* 0x0000301021007388 */ /* 0x0201e80000000800 */
[----:B------:R0:W-:Y:S04]  /*3ea0*/  STS [R33+0x34], R17 ;  /* 0x0000341121007388 */ /* 0x0001e80000000800 */
[----:B------:R0:W-:Y:S04]  /*3eb0*/  STS [R33+0x38], R18 ;  /* 0x0000381221007388 */ /* 0x0001e80000000800 */
[----:B------:R0:W-:Y:S04]  /*3ec0*/  STS [R33+0x3c], R19 ;  /* 0x00003c1321007388 */ /* 0x0001e80000000800 */
[----:B------:R0:W-:Y:S04]  /*3ed0*/  STS [R33+0x40], R12 ;  /* 0x0000400c21007388 */ /* 0x0001e80000000800 */
[----:B------:R0:W-:Y:S04]  /*3ee0*/  STS [R33+0x44], R13 ;  /* 0x0000440d21007388 */ /* 0x0001e80000000800 */
[----:B------:R0:W-:Y:S04]  /*3ef0*/  STS [R33+0x48], R14 ;  /* 0x0000480e21007388 */ /* 0x0001e80000000800 */
[----:B------:R0:W-:Y:S01]  /*3f00*/  STS [R33+0x4c], R15 ;  /* 0x00004c0f21007388 */ /* 0x0001e20000000800 */
[----:B------:R-:W-:-:S03]  /*3f10*/  ISETP.NE.AND P0, PT, R34, R31, PT ;  /* 0x0000001f2200720c */ /* 0x000fc60003f05270 */
        /* <DEDUP_REMOVED lines=8> */
[----:B--2---:R0:W-:Y:S04]  /*3fa0*/  STS [R33+0x70], R20 ;  /* 0x0000701421007388 */ /* 0x0041e80000000800 */
[----:B------:R0:W-:Y:S04]  /*3fb0*/  STS [R33+0x74], R21 ;  /* 0x0000741521007388 */ /* 0x0001e80000000800 */
[----:B------:R0:W-:Y:S04]  /*3fc0*/  STS [R33+0x78], R22 ;  /* 0x0000781621007388 */ /* 0x0001e80000000800 */
[----:B------:R0:W-:Y:S01]  /*3fd0*/  STS [R33+0x7c], R23 ;  /* 0x00007c1721007388 */ /* 0x0001e20000000800 */
[----:B------:R-:W-:Y:S05]  /*3fe0*/  @P0 BRA `(.L_x_100) ;  /* 0xfffffffc00480947 */ /* 0x000fea000383ffff */
[----:B------:R-:W-:Y:S05]  /*3ff0*/  BSYNC.RECONVERGENT B0 ;  /* 0x0000000000007941 */ /* 0x000fea0003800200 */
.L_x_99:
[----:B------:R-:W-:Y:S04]  /*4000*/  BSSY.RECONVERGENT B0, `(.L_x_98) ;  /* 0x0000043000007945 */ /* 0x000fe80003800200 */
[----:B------:R-:W-:Y:S05]  /*4010*/  @!P1 BRA `(.L_x_101) ;  /* 0x0000000400049947 */ /* 0x000fea0003800000 */
[----:B------:R-:W-:Y:S02]  /*4020*/  ISETP.GE.U32.AND P0, PT, R32, 0x8, PT ;  /* 0x000000082000780c */ /* 0x000fe40003f06070 */
[----:B0-----:R-:W-:-:S04]  /*4030*/  LOP3.LUT R22, R25, 0x7, RZ, 0xc0, !PT ;  /* 0x0000000719167812 */ /* 0x001fc800078ec0ff */
[----:B------:R-:W-:-:S07]  /*4040*/  ISETP.NE.AND P1, PT, R22, RZ, PT ;  /* 0x000000ff1600720c */ /* 0x000fce0003f25270 */
[----:B------:R-:W-:Y:S06]  /*4050*/  @!P0 BRA `(.L_x_102) ;  /* 0x0000000000708947 */ /* 0x000fec0003800000 */
[----:B------:R-:W-:-:S05]  /*4060*/  LEA R20, R31, UR12, 0x3 ;  /* 0x0000000c1f147c11 */ /* 0x000fca000f8e18ff */
[----:B------:R-:W2:Y:S04]  /*4070*/  LDL.64 R4, [R20] ;  /* 0x0000000014047983 */ /* 0x000ea80000100a00 */
[----:B-1----:R-:W3:Y:S04]  /*4080*/  LDL.64 R6, [R20+0x8] ;  /* 0x0000080014067983 */ /* 0x002ee80000100a00 */
[----:B------:R-:W4:Y:S04]  /*4090*/  LDL.64 R8, [R20+0x10] ;  /* 0x0000100014087983 */ /* 0x000f280000100a00 */
[----:B------:R-:W5:Y:S04]  /*40a0*/  LDL.64 R10, [R20+0x18] ;  /* 0x00001800140a7983 */ /* 0x000f680000100a00 */
[----:B------:R-:W5:Y:S04]  /*40b0*/  LDL.64 R12, [R20+0x20] ;  /* 0x00002000140c7983 */ /* 0x000f680000100a00 */
[----:B------:R-:W5:Y:S04]  /*40c0*/  LDL.64 R14, [R20+0x28] ;  /* 0x00002800140e7983 */ /* 0x000f680000100a00 */
[----:B------:R-:W5:Y:S04]  /*40d0*/  LDL.64 R16, [R20+0x30] ;  /* 0x0000300014107983 */ /* 0x000f680000100a00 */
[----:B------:R-:W5:Y:S01]  /*40e0*/  LDL.64 R18, [R20+0x38] ;  /* 0x0000380014127983 */ /* 0x000f620000100a00 */
[----:B------:R-:W-:Y:S01]  /*40f0*/  IMAD.IADD R21, R30, 0x1, R31 ;  /* 0x000000011e157824 */ /* 0x000fe200078e021f */
[----:B------:R-:W-:-:S03]  /*4100*/  IADD3 R31, PT, PT, R31, 0x8, RZ ;  /* 0x000000081f1f7810 */ /* 0x000fc60007ffe0ff */
[----:B------:R-:W-:-:S05]  /*4110*/  IMAD R21, R21, 0x8, R28 ;  /* 0x0000000815157824 */ /* 0x000fca00078e021c */
[----:B--2---:R0:W-:Y:S04]  /*4120*/  STS [R21], R4 ;  /* 0x0000000415007388 */ /* 0x0041e80000000800 */
[----:B------:R0:W-:Y:S04]  /*4130*/  STS [R21+0x4], R5 ;  /* 0x0000040515007388 */ /* 0x0001e80000000800 */
[----:B---3--:R0:W-:Y:S04]  /*4140*/  STS [R21+0x8], R6 ;  /* 0x0000080615007388 */ /* 0x0081e80000000800 */
[----:B------:R0:W-:Y:S04]  /*4150*/  STS [R21+0xc], R7 ;  /* 0x00000c0715007388 */ /* 0x0001e80000000800 */
[----:B----4-:R0:W-:Y:S04]  /*4160*/  STS [R21+0x10], R8 ;  /* 0x0000100815007388 */ /* 0x0101e80000000800 */
[----:B------:R0:W-:Y:S04]  /*4170*/  STS [R21+0x14], R9 ;  /* 0x0000140915007388 */ /* 0x0001e80000000800 */
[----:B-----5:R0:W-:Y:S04]  /*4180*/  STS [R21+0x18], R10 ;  /* 0x0000180a15007388 */ /* 0x0201e80000000800 */
[----:B------:R0:W-:Y:S04]  /*4190*/  STS [R21+0x1c], R11 ;  /* 0x00001c0b15007388 */ /* 0x0001e80000000800 */
[----:B------:R0:W-:Y:S04]  /*41a0*/  STS [R21+0x20], R12 ;  /* 0x0000200c15007388 */ /* 0x0001e80000000800 */
[----:B------:R0:W-:Y:S04]  /*41b0*/  STS [R21+0x24], R13 ;  /* 0x0000240d15007388 */ /* 0x0001e80000000800 */
[----:B------:R0:W-:Y:S04]  /*41c0*/  STS [R21+0x28], R14 ;  /* 0x0000280e15007388 */ /* 0x0001e80000000800 */
[----:B------:R0:W-:Y:S04]  /*41d0*/  STS [R21+0x2c], R15 ;  /* 0x00002c0f15007388 */ /* 0x0001e80000000800 */
[----:B------:R0:W-:Y:S04]  /*41e0*/  STS [R21+0x30], R16 ;  /* 0x0000301015007388 */ /* 0x0001e80000000800 */
[----:B------:R0:W-:Y:S04]  /*41f0*/  STS [R21+0x34], R17 ;  /* 0x0000341115007388 */ /* 0x0001e80000000800 */
[----:B------:R0:W-:Y:S04]  /*4200*/  STS [R21+0x38], R18 ;  /* 0x0000381215007388 */ /* 0x0001e80000000800 */
[----:B------:R0:W-:Y:S02]  /*4210*/  STS [R21+0x3c], R19 ;  /* 0x00003c1315007388 */ /* 0x0001e40000000800 */
.L_x_102:
[----:B------:R-:W-:Y:S05]  /*4220*/  @!P1 BRA `(.L_x_101) ;  /* 0x0000000000809947 */ /* 0x000fea0003800000 */
[----:B------:R-:W-:Y:S02]  /*4230*/  ISETP.GE.U32.AND P0, PT, R22, 0x4, PT ;  /* 0x000000041600780c */ /* 0x000fe40003f06070 */
[----:B01----:R-:W-:-:S04]  /*4240*/  LOP3.LUT R11, R25, 0x3, RZ, 0xc0, !PT ;  /* 0x00000003190b7812 */ /* 0x003fc800078ec0ff */
[----:B------:R-:W-:-:S07]  /*4250*/  ISETP.NE.AND P1, PT, R11, RZ, PT ;  /* 0x000000ff0b00720c */ /* 0x000fce0003f25270 */
[----:B------:R-:W-:Y:S06]  /*4260*/  @!P0 BRA `(.L_x_103) ;  /* 0x0000000000408947 */ /* 0x000fec0003800000 */
[----:B------:R-:W-:-:S05]  /*4270*/  LEA R10, R31, UR12, 0x3 ;  /* 0x0000000c1f0a7c11 */ /* 0x000fca000f8e18ff */
[----:B------:R-:W2:Y:S04]  /*4280*/  LDL.64 R4, [R10] ;  /* 0x000000000a047983 */ /* 0x000ea80000100a00 */
[----:B------:R-:W3:Y:S04]  /*4290*/  LDL.64 R8, [R10+0x8] ;  /* 0x000008000a087983 */ /* 0x000ee80000100a00 */
[----:B------:R-:W4:Y:S04]  /*42a0*/  LDL.64 R6, [R10+0x10] ;  /* 0x000010000a067983 */ /* 0x000f280000100a00 */
[----:B------:R-:W5:Y:S01]  /*42b0*/  LDL.64 R14, [R10+0x18] ;  /* 0x000018000a0e7983 */ /* 0x000f620000100a00 */
[----:B------:R-:W-:-:S02]  /*42c0*/  IMAD.IADD R13, R30, 0x1, R31 ;  /* 0x000000011e0d7824 */ /* 0x000fc400078e021f */
[----:B------:R-:W-:Y:S02]  /*42d0*/  VIADD R31, R31, 0x4 ;  /* 0x000000041f1f7836 */ /* 0x000fe40000000000 */
        /* <DEDUP_REMOVED lines=8> */
[----:B------:R0:W-:Y:S02]  /*4360*/  STS [R13+0x1c], R15 ;  /* 0x00001c0f0d007388 */ /* 0x0001e40000000800 */
.L_x_103:
[----:B------:R-:W-:Y:S05]  /*4370*/  @!P1 BRA `(.L_x_101) ;  /* 0x00000000002c9947 */ /* 0x000fea0003800000 */
[----:B0-----:R-:W-:-:S07]  /*4380*/  IMAD.MOV.U32 R4, RZ, RZ, RZ ;  /* 0x000000ffff047224 */ /* 0x001fce00078e00ff */
.L_x_104:
[----:B--2---:R-:W-:-:S06]  /*4390*/  LEA R6, R31, UR12, 0x3 ;  /* 0x0000000c1f067c11 */ /* 0x004fcc000f8e18ff */
[----:B------:R-:W2:Y:S01]  /*43a0*/  LDL.64 R6, [R6] ;  /* 0x0000000006067983 */ /* 0x000ea20000100a00 */
[----:B------:R-:W-:Y:S02]  /*43b0*/  IMAD.IADD R5, R30, 0x1, R31 ;  /* 0x000000011e057824 */ /* 0x000fe400078e021f */
[----:B------:R-:W-:Y:S02]  /*43c0*/  VIADD R4, R4, 0x1 ;  /* 0x0000000104047836 */ /* 0x000fe40000000000 */
[----:B------:R-:W-:Y:S02]  /*43d0*/  IMAD R5, R5, 0x8, R28 ;  /* 0x0000000805057824 */ /* 0x000fe400078e021c */
[----:B------:R-:W-:Y:S01]  /*43e0*/  VIADD R31, R31, 0x1 ;  /* 0x000000011f1f7836 */ /* 0x000fe20000000000 */
[----:B------:R-:W-:Y:S02]  /*43f0*/  ISETP.NE.AND P0, PT, R4, R11, PT ;  /* 0x0000000b0400720c */ /* 0x000fe40003f05270 */
[----:B--2---:R2:W-:Y:S04]  /*4400*/  STS [R5], R6 ;  /* 0x0000000605007388 */ /* 0x0045e80000000800 */
[----:B------:R2:W-:Y:S07]  /*4410*/  STS [R5+0x4], R7 ;  /* 0x0000040705007388 */ /* 0x0005ee0000000800 */
[----:B------:R-:W-:Y:S05]  /*4420*/  @P0 BRA `(.L_x_104) ;  /* 0xfffffffc00d80947 */ /* 0x000fea000383ffff */
.L_x_101:
[----:B------:R-:W-:Y:S05]  /*4430*/  BSYNC.RECONVERGENT B0 ;  /* 0x0000000000007941 */ /* 0x000fea0003800200 */
.L_x_98:
[----:B------:R-:W-:-:S03]  /*4440*/  UMOV UR4, 0xffffffff ;  /* 0xffffffff00047882 */ /* 0x000fc60000000000 */
[----:B------:R-:W-:Y:S05]  /*4450*/  BRA.DIV UR4, `(.L_x_105) ;  /* 0x0000001e04d87947 */ /* 0x000fea000b800000 */
[----:B------:R-:W-:Y:S01]  /*4460*/  NOP ;  /* 0x0000000000007918 */ /* 0x000fe20000000000 */
.L_x_170:
[----:B------:R-:W-:Y:S01]  /*4470*/  ISETP.GE.AND P0, PT, R27, R0, PT ;  /* 0x000000001b00720c */ /* 0x000fe20003f06270 */
[----:B------:R-:W-:-:S12]  /*4480*/  BSSY.RECONVERGENT B0, `(.L_x_106) ;  /* 0x000004b000007945 */ /* 0x000fd80003800200 */
[----:B------:R-:W-:Y:S05]  /*4490*/  @P0 BRA `(.L_x_107) ;  /* 0x0000000400240947 */ /* 0x000fea0003800000 */
[----:B0-2---:R-:W-:Y:S01]  /*44a0*/  LOP3.LUT R5, RZ, R27, RZ, 0x33, !PT ;  /* 0x0000001bff057212 */ /* 0x005fe200078e33ff */
[----:B------:R-:W-:Y:S04]  /*44b0*/  BSSY.RECONVERGENT B1, `(.L_x_108) ;  /* 0x000001e000017945 */ /* 0x000fe80003800200 */
[----:B------:R-:W-:-:S05]  /*44c0*/  IMAD.IADD R4, R5, 0x1, R0 ;  /* 0x0000000105047824 */ /* 0x000fca00078e0200 */
[C---:B------:R-:W-:Y:S02]  /*44d0*/  LOP3.LUT R5, R4.reuse, 0x60, RZ, 0xc0, !PT ;  /* 0x0000006004057812 */ /* 0x040fe400078ec0ff */
[----:B------:R-:W-:Y:S02]  /*44e0*/  ISETP.GE.U32.AND P1, PT, R4, 0x60, PT ;  /* 0x000000600400780c */ /* 0x000fe40003f26070 */
[----:B------:R-:W-:Y:S02]  /*44f0*/  ISETP.NE.AND P0, PT, R5, 0x60, PT ;  /* 0x000000600500780c */ /* 0x000fe40003f05270 */
[----:B------:R-:W-:-:S11]  /*4500*/  MOV R5, R27 ;  /* 0x0000001b00057202 */ /* 0x000fd60000000f00 */
[----:B------:R-:W-:Y:S05]  /*4510*/  @!P0 BRA `(.L_x_109) ;  /* 0x00000000005c8947 */ /* 0x000fea0003800000 */
[----:B---3--:R-:W0:Y:S01]  /*4520*/  LDC R14, c[0x0][0x3a8] ;  /* 0x0000ea00ff0e7b82 */ /* 0x008e220000000800 */
[----:B------:R-:W-:Y:S01]  /*4530*/  LEA.HI R0, R4, 0x1, RZ, 0x1b ;  /* 0x0000000104007811 */ /* 0x000fe200078fd8ff */
[----:B------:R-:W-:Y:S02]  /*4540*/  IMAD.MOV.U32 R4, RZ, RZ, RZ ;  /* 0x000000ffff047224 */ /* 0x000fe400078e00ff */
[----:B------:R-:W-:Y:S01]  /*4550*/  IMAD.MOV.U32 R5, RZ, RZ, R27 ;  /* 0x000000ffff057224 */ /* 0x000fe200078e001b */
[----:B-1----:R-:W-:-:S07]  /*4560*/  LOP3.LUT R11, R0, 0x3, RZ, 0xc0, !PT ;  /* 0x00000003000b7812 */ /* 0x002fce00078ec0ff */
.L_x_110:
[----:B--2---:R-:W-:Y:S01]  /*4570*/  LOP3.LUT R7, RZ, R5, RZ, 0x33, !PT ;  /* 0x00000005ff077212 */ /* 0x004fe200078e33ff */
[----:B0-----:R-:W-:Y:S01]  /*4580*/  IMAD.MOV.U32 R0, RZ, RZ, R14 ;  /* 0x000000ffff007224 */ /* 0x001fe200078e000e */
[----:B------:R-:W-:Y:S01]  /*4590*/  IADD3 R4, PT, PT, R4, 0x1, RZ ;  /* 0x0000000104047810 */ /* 0x000fe20007ffe0ff */
[----:B----4-:R-:W-:Y:S02]  /*45a0*/  IMAD R8, R5, 0x8, R28 ;  /* 0x0000000805087824 */ /* 0x010fe400078e021c */
[----:B------:R-:W-:Y:S02]  /*45b0*/  IMAD.IADD R6, R7, 0x1, R0 ;  /* 0x0000000107067824 */ /* 0x000fe400078e0200 */
[C---:B------:R-:W-:Y:S01]  /*45c0*/  IMAD R7, R5.reuse, 0x8, R3 ;  /* 0x0000000805077824 */ /* 0x040fe200078e0203 */
[----:B------:R-:W-:Y:S01]  /*45d0*/  LDS R10, [R8+0x4] ;  /* 0x00000400080a7984 */ /* 0x000fe20000000800 */
[----:B------:R-:W-:Y:S02]  /*45e0*/  IMAD R9, R6, 0x8, R29 ;  /* 0x0000000806097824 */ /* 0x000fe400078e021d */
[----:B------:R-:W-:-:S03]  /*45f0*/  VIADD R5, R5, 0x20 ;  /* 0x0000002005057836 */ /* 0x000fc60000000000 */
[----:B------:R-:W0:Y:S02]  /*4600*/  LDS.64 R12, [R9] ;  /* 0x00000000090c7984 */ /* 0x000e240000000a00 */
[----:B0-----:R-:W-:-:S13]  /*4610*/  FSETP.GEU.AND P0, PT, R10, R13, PT ;  /* 0x0000000d0a00720b */ /* 0x001fda0003f0e000 */
[----:B------:R-:W-:Y:S02]  /*4620*/  @P0 IMAD.MOV.U32 R6, RZ, RZ, R12 ;  /* 0x000000ffff060224 */ /* 0x000fe400078e000c */
[----:B------:R-:W-:-:S04]  /*4630*/  @!P0 IMAD.MOV.U32 R13, RZ, RZ, R10 ;  /* 0x000000ffff0d8224 */ /* 0x000fc800078e000a */
[----:B------:R-:W0:Y:S01]  /*4640*/  @!P0 LDS R6, [R8] ;  /* 0x0000000008068984 */ /* 0x000e220000000800 */
[----:B------:R-:W-:-:S03]  /*4650*/  ISETP.NE.AND P0, PT, R4, R11, PT ;  /* 0x0000000b0400720c */ /* 0x000fc60003f05270 */
[----:B------:R2:W-:Y:S04]  /*4660*/  STS [R7+0x4], R13 ;  /* 0x0000040d07007388 */ /* 0x0005e80000000800 */
[----:B0-----:R2:W-:Y:S06]  /*4670*/  STS [R7], R6 ;  /* 0x0000000607007388 */ /* 0x0015ec0000000800 */
[----:B------:R-:W-:Y:S05]  /*4680*/  @P0 BRA `(.L_x_110) ;  /* 0xfffffffc00b80947 */ /* 0x000fea000383ffff */
.L_x_109:
[----:B------:R-:W-:Y:S05]  /*4690*/  BSYNC.RECONVERGENT B1 ;  /* 0x0000000000017941 */ /* 0x000fea0003800200 */
.L_x_108:
[----:B------:R-:W-:Y:S05]  /*46a0*/  @!P1 BRA `(.L_x_107) ;  /* 0x0000000000a09947 */ /* 0x000fea0003800000 */
[----:B------:R-:W0:Y:S02]  /*46b0*/  LDC R0, c[0x0][0x3a8] ;  /* 0x0000ea00ff007b82 */ /* 0x000e240000000800 */
.L_x_111:
[----:B-12---:R-:W-:Y:S01]  /*46c0*/  LOP3.LUT R7, RZ, R5, RZ, 0x33, !PT ;  /* 0x00000005ff077212 */ /* 0x006fe200078e33ff */
[C---:B---34-:R-:W-:Y:S02]  /*46d0*/  IMAD R8, R5.reuse, 0x8, R28 ;  /* 0x0000000805087824 */ /* 0x058fe400078e021c */
[----:B------:R-:W-:Y:S02]  /*46e0*/  IMAD R12, R5, 0x8, R3 ;  /* 0x00000008050c7824 */ /* 0x000fe400078e0203 */
[----:B0-----:R-:W-:Y:S02]  /*46f0*/  IMAD.IADD R4, R7, 0x1, R0 ;  /* 0x0000000107047824 */ /* 0x001fe400078e0200 */
[----:B------:R-:W-:Y:S02]  /*4700*/  VIADD R5, R5, 0x80 ;  /* 0x0000008005057836 */ /* 0x000fe40000000000 */
[----:B------:R-:W-:Y:S02]  /*4710*/  IMAD R9, R4, 0x8, R29 ;  /* 0x0000000804097824 */ /* 0x000fe400078e021d */
[----:B------:R-:W-:Y:S04]  /*4720*/  LDS R4, [R8+0x4] ;  /* 0x0000040008047984 */ /* 0x000fe80000000800 */
        /* <DEDUP_REMOVED lines=32> */
.L_x_107:
[----:B------:R-:W-:Y:S05]  /*4930*/  BSYNC.RECONVERGENT B0 ;  /* 0x0000000000007941 */ /* 0x000fea0003800200 */
.L_x_106:
[----:B------:R-:W-:Y:S01]  /*4940*/  IMAD.U32 R28, RZ, RZ, UR10 ;  /* 0x0000000aff1c7e24 */ /* 0x000fe2000f8e00ff */
[----:B------:R-:W-:Y:S01]  /*4950*/  UMOV UR4, 0xffffffff ;  /* 0xffffffff00047882 */ /* 0x000fe20000000000 */
[----:B------:R-:W-:-:S03]  /*4960*/  ISETP.GE.AND P0, PT, R0, 0x2, PT ;  /* 0x000000020000780c */ /* 0x000fc60003f06270 */
[----:B------:R-:W-:Y:S01]  /*4970*/  SHF.R.U32.HI R28, RZ, 0x5, R28 ;  /* 0x00000005ff1c7819 */ /* 0x000fe2000001161c */
[----:B------:R-:W-:Y:S09]  /*4980*/  BRA.DIV UR4, `(.L_x_112) ;  /* 0x0000001a04a87947 */ /* 0x000ff2000b800000 */
[----:B------:R-:W-:Y:S01]  /*4990*/  NOP ;  /* 0x0000000000007918 */ /* 0x000fe20000000000 */
.L_x_173:
[----:B------:R-:W-:Y:S04]  /*49a0*/  BSSY B0, `(.L_x_113) ;  /* 0x0000042000007945 */ /* 0x000fe80003800000 */
[----:B------:R-:W-:Y:S05]  /*49b0*/  @!P0 BRA `(.L_x_114) ;  /* 0x0000000400008947 */ /* 0x000fea0003800000 */
[----:B012---:R-:W0:Y:S01]  /*49c0*/  S2R R7, SR_CgaCtaId ;  /* 0x0000000000077919 */ /* 0x007e220000008800 */
[----:B------:R-:W-:Y:S02]  /*49d0*/  LEA R5, R0, 0x4, 0x4 ;  /* 0x0000000400057811 */ /* 0x000fe400078e20ff */
[----:B------:R-:W-:-:S03]  /*49e0*/  MOV R4, 0x400 ;  /* 0x0000040000047802 */ /* 0x000fc60000000f00 */
[----:B------:R-:W-:Y:S02]  /*49f0*/  IMAD R0, R28, R5, R2 ;  /* 0x000000051c007224 */ /* 0x000fe400078e0202 */
[----:B------:R-:W-:Y:S02]  /*4a00*/  IMAD.MOV.U32 R5, RZ, RZ, 0x2 ;  /* 0x00000002ff057424 */ /* 0x000fe400078e00ff */
[----:B------:R-:W-:Y:S01]  /*4a10*/  IMAD R0, R27, 0x8, R0 ;  /* 0x000000081b007824 */ /* 0x000fe200078e0200 */
[----:B0-----:R-:W-:-:S04]  /*4a20*/  LEA R7, R7, R4, 0x18 ;  /* 0x0000000407077211 */ /* 0x001fc800078ec0ff */
[----:B------:R-:W-:-:S07]  /*4a30*/  IADD3 R4, PT, PT, R0, 0x2004, R7 ;  /* 0x0000200400047810 */ /* 0x000fce0007ffe007 */
.L_x_124:
[----:B------:R-:W-:Y:S01]  /*4a40*/  BSSY B1, `(.L_x_115) ;  /* 0x0000034000017945 */ /* 0x000fe20003800000 */
[----:B------:R-:W-:-:S07]  /*4a50*/  IMAD.MOV.U32 R6, RZ, RZ, R5 ;  /* 0x000000ffff067224 */ /* 0x000fce00078e0005 */
.L_x_123:
[----:B------:R-:W0:Y:S01]  /*4a60*/  LDCU UR4, c[0x0][0x3a8] ;  /* 0x00007500ff0477ac */ /* 0x000e220008000800 */
[----:B------:R-:W-:Y:S01]  /*4a70*/  BSSY.RECONVERGENT B2, `(.L_x_116) ;  /* 0x000002a000027945 */ /* 0x000fe20003800200 */
[----:B---34-:R-:W-:Y:S01]  /*4a80*/  SHF.R.U32.HI R9, RZ, 0x1, R6 ;  /* 0x00000001ff097819 */ /* 0x018fe20000011606 */
[----:B0-----:R-:W-:-:S05]  /*4a90*/  IMAD.U32 R0, RZ, RZ, UR4 ;  /* 0x00000004ff007e24 */ /* 0x001fca000f8e00ff */
[----:B------:R-:W-:-:S13]  /*4aa0*/  ISETP.GE.AND P0, PT, R27, R0, PT ;  /* 0x000000001b00720c */ /* 0x000fda0003f06270 */
[----:B------:R-:W-:Y:S05]  /*4ab0*/  @P0 BRA `(.L_x_117) ;  /* 0x0000000000940947 */ /* 0x000fea0003800000 */
[----:B------:R-:W-:Y:S01]  /*4ac0*/  IMAD.MOV.U32 R7, RZ, RZ, R4 ;  /* 0x000000ffff077224 */ /* 0x000fe200078e0004 */
[----:B------:R-:W-:-:S07]  /*4ad0*/  MOV R8, R27 ;  /* 0x0000001b00087202 */ /* 0x000fce0000000f00 */
.L_x_121:
[----:B------:R-:W-:Y:S01]  /*4ae0*/  LOP3.LUT R0, R8, R9, RZ, 0x3c, !PT ;  /* 0x0000000908007212 */ /* 0x000fe200078e3cff */
[----:B------:R-:W-:Y:S03]  /*4af0*/  BSSY.RECONVERGENT B3, `(.L_x_118) ;  /* 0x000001b000037945 */ /* 0x000fe60003800200 */
[----:B------:R-:W-:-:S13]  /*4b00*/  ISETP.GT.U32.AND P0, PT, R0, R8, PT ;  /* 0x000000080000720c */ /* 0x000fda0003f04070 */
[----:B------:R-:W-:Y:S05]  /*4b10*/  @!P0 BRA `(.L_x_119) ;  /* 0x0000000000608947 */ /* 0x000fea0003800000 */
[----:B------:R-:W-:-:S13]  /*4b20*/  LOP3.LUT P0, RZ, R8, R5, RZ, 0xc0, !PT ;  /* 0x0000000508ff7212 */ /* 0x000fda000780c0ff */
[----:B------:R-:W-:Y:S05]  /*4b30*/  @P0 BRA `(.L_x_120) ;  /* 0x0000000000300947 */ /* 0x000fea0003800000 */
[----:B------:R-:W-:Y:S01]  /*4b40*/  IMAD R12, R0, 0x8, R3 ;  /* 0x00000008000c7824 */ /* 0x000fe200078e0203 */
[----:B------:R-:W-:Y:S04]  /*4b50*/  LDS R11, [R7] ;  /* 0x00000000070b7984 */ /* 0x000fe80000000800 */
[----:B------:R-:W0:Y:S02]  /*4b60*/  LDS R14, [R12+0x4] ;  /* 0x000004000c0e7984 */ /* 0x000e240000000800 */
[----:B0-----:R-:W-:-:S13]  /*4b70*/  FSETP.GT.AND P0, PT, R11, R14, PT ;  /* 0x0000000e0b00720b */ /* 0x001fda0003f04000 */
[----:B------:R-:W-:Y:S05]  /*4b80*/  @!P0 BRA `(.L_x_119) ;  /* 0x0000000000448947 */ /* 0x000fea0003800000 */
[----:B------:R-:W0:Y:S04]  /*4b90*/  LDS R10, [R12] ;  /* 0x000000000c0a7984 */ /* 0x000e280000000800 */
[----:B------:R-:W1:Y:S04]  /*4ba0*/  LDS R0, [R7+-0x4] ;  /* 0xfffffc0007007984 */ /* 0x000e680000000800 */
[----:B------:R3:W-:Y:S04]  /*4bb0*/  STS [R7], R14 ;  /* 0x0000000e07007388 */ /* 0x0007e80000000800 */
[----:B0-----:R3:W-:Y:S04]  /*4bc0*/  STS [R7+-0x4], R10 ;  /* 0xfffffc0a07007388 */ /* 0x0017e80000000800 */
[----:B-1----:R3:W-:Y:S04]  /*4bd0*/  STS [R12], R0 ;  /* 0x000000000c007388 */ /* 0x0027e80000000800 */
[----:B------:R3:W-:Y:S01]  /*4be0*/  STS [R12+0x4], R11 ;  /* 0x0000040b0c007388 */ /* 0x0007e20000000800 */
[----:B------:R-:W-:Y:S05]  /*4bf0*/  BRA `(.L_x_119) ;  /* 0x0000000000287947 */ /* 0x000fea0003800000 */
.L_x_120:
[----:B------:R-:W-:Y:S01]  /*4c00*/  IMAD R13, R0, 0x8, R3 ;  /* 0x00000008000d7824 */ /* 0x000fe200078e0203 */
[----:B------:R-:W-:Y:S04]  /*4c10*/  LDS R11, [R7] ;  /* 0x00000000070b7984 */ /* 0x000fe80000000800 */
[----:B------:R-:W0:Y:S02]  /*4c20*/  LDS R12, [R13+0x4] ;  /* 0x000004000d0c7984 */ /* 0x000e240000000800 */
[----:B0-----:R-:W-:-:S13]  /*4c30*/  FSETP.GEU.AND P0, PT, R11, R12, PT ;  /* 0x0000000c0b00720b */ /* 0x001fda0003f0e000 */
[----:B------:R-:W0:Y:S04]  /*4c40*/  @!P0 LDS R10, [R13] ;  /* 0x000000000d0a8984 */ /* 0x000e280000000800 */
[----:B------:R-:W1:Y:S04]  /*4c50*/  @!P0 LDS R0, [R7+-0x4] ;  /* 0xfffffc0007008984 */ /* 0x000e680000000800 */
[----:B------:R2:W-:Y:S04]  /*4c60*/  @!P0 STS [R7], R12 ;  /* 0x0000000c07008388 */ /* 0x0005e80000000800 */
[----:B0-----:R2:W-:Y:S04]  /*4c70*/  @!P0 STS [R7+-0x4], R10 ;  /* 0xfffffc0a07008388 */ /* 0x0015e80000000800 */
[----:B-1----:R2:W-:Y:S04]  /*4c80*/  @!P0 STS [R13], R0 ;  /* 0x000000000d008388 */ /* 0x0025e80000000800 */
[----:B------:R2:W-:Y:S02]  /*4c90*/  @!P0 STS [R13+0x4], R11 ;  /* 0x0000040b0d008388 */ /* 0x0005e40000000800 */
.L_x_119:
[----:B------:R-:W-:Y:S05]  /*4ca0*/  BSYNC.RECONVERGENT B3 ;  /* 0x0000000000037941 */ /* 0x000fea0003800200 */
.L_x_118:
[----:B------:R-:W0:Y:S01]  /*4cb0*/  LDCU UR4, c[0x0][0x3a8] ;  /* 0x00007500ff0477ac */ /* 0x000e220008000800 */
[----:B------:R-:W-:Y:S02]  /*4cc0*/  VIADD R8, R8, 0x20 ;  /* 0x0000002008087836 */ /* 0x000fe40000000000 */
[----:B--23--:R-:W-:Y:S02]  /*4cd0*/  VIADD R7, R7, 0x100 ;  /* 0x0000010007077836 */ /* 0x00cfe40000000000 */
[----:B0-----:R-:W-:-:S05]  /*4ce0*/  IMAD.U32 R0, RZ, RZ, UR4 ;  /* 0x00000004ff007e24 */ /* 0x001fca000f8e00ff */
[----:B------:R-:W-:-:S13]  /*4cf0*/  ISETP.GE.AND P0, PT, R8, R0, PT ;  /* 0x000000000800720c */ /* 0x000fda0003f06270 */
[----:B------:R-:W-:Y:S05]  /*4d00*/  @!P0 BRA `(.L_x_121) ;  /* 0xfffffffc00748947 */ /* 0x000fea000383ffff */
.L_x_117:
[----:B------:R-:W-:Y:S05]  /*4d10*/  BSYNC.RECONVERGENT B2 ;  /* 0x0000000000027941 */ /* 0x000fea0003800200 */
.L_x_116:
[----:B------:R-:W-:-:S03]  /*4d20*/  UMOV UR4, 0xffffffff ;  /* 0xffffffff00047882 */ /* 0x000fc60000000000 */
[----:B------:R-:W-:Y:S05]  /*4d30*/  BRA.DIV UR4, `(.L_x_122) ;  /* 0x0000001604d87947 */ /* 0x000fea000b800000 */
[----:B------:R-:W-:Y:S01]  /*4d40*/  NOP ;  /* 0x0000000000007918 */ /* 0x000fe20000000000 */
.L_x_176:
[----:B------:R-:W-:Y:S01]  /*4d50*/  ISETP.GT.U32.AND P0, PT, R6, 0x3, PT ;  /* 0x000000030600780c */ /* 0x000fe20003f04070 */
[----:B------:R-:W-:-:S12]  /*4d60*/  IMAD.MOV.U32 R6, RZ, RZ, R9 ;  /* 0x000000ffff067224 */ /* 0x000fd800078e0009 */
[----:B------:R-:W-:Y:S05]  /*4d70*/  @P0 BRA `(.L_x_123) ;  /* 0xfffffffc00380947 */ /* 0x000fea000383ffff */
[----:B------:R-:W-:Y:S05]  /*4d80*/  BSYNC B1 ;  /* 0x0000000000017941 */ /* 0x000fea0003800000 */
.L_x_115:
[----:B------:R-:W-:-:S05]  /*4d90*/  IMAD.SHL.U32 R5, R5, 0x2, RZ ;  /* 0x0000000205057824 */ /* 0x000fca00078e00ff */
[----:B------:R-:W-:-:S13]  /*4da0*/  ISETP.GT.AND P0, PT, R5, R0, PT ;  /* 0x000000000500720c */ /* 0x000fda0003f04270 */
[----:B------:R-:W-:Y:S05]  /*4db0*/  @!P0 BRA `(.L_x_124) ;  /* 0xfffffffc00208947 */ /* 0x000fea000383ffff */
.L_x_114:
[----:B------:R-:W-:Y:S05]  /*4dc0*/  BSYNC B0 ;  /* 0x0000000000007941 */ /* 0x000fea0003800000 */
.L_x_113:
[----:B------:R-:W-:Y:S01]  /*4dd0*/  UMOV UR4, 0xffffffff ;  /* 0xffffffff00047882 */ /* 0x000fe20000000000 */
[----:B------:R-:W-:Y:S02]  /*4de0*/  ISETP.GE.AND P0, PT, R25, 0x1, PT ;  /* 0x000000011900780c */ /* 0x000fe40003f06270 */
[----:B------:R-:W-:Y:S11]  /*4df0*/  BRA.DIV UR4, `(.L_x_125) ;  /* 0x0000001604c47947 */ /* 0x000ff6000b800000 */
[----:B------:R-:W-:Y:S01]  /*4e00*/  NOP ;  /* 0x0000000000007918 */ /* 0x000fe20000000000 */
.L_x_179:
[----:B------:R-:W-:Y:S05]  /*4e10*/  @!P0 BRA `(.L_x_126) ;  /* 0x0000000800188947 */ /* 0x000fea0003800000 */
[C---:B0-----:R-:W-:Y:S01]  /*4e20*/  VIADD R4, R25.reuse, 0xffffffff ;  /* 0xffffffff19047836 */ /* 0x041fe20000000000 */
[----:B------:R-:W-:Y:S01]  /*4e30*/  LOP3.LUT R31, R25, 0xf, RZ, 0xc0, !PT ;  /* 0x0000000f191f7812 */ /* 0x000fe200078ec0ff */
[----:B------:R-:W-:Y:S02]  /*4e40*/  IMAD R29, R27, R25, RZ ;  /* 0x000000191b1d7224 */ /* 0x000fe400078e02ff */
[----:B------:R-:W-:Y:S01]  /*4e50*/  IMAD.MOV.U32 R30, RZ, RZ, RZ ;  /* 0x000000ffff1e7224 */ /* 0x000fe200078e00ff */
[----:B------:R-:W-:Y:S02]  /*4e60*/  ISETP.GE.U32.AND P0, PT, R4, 0xf, PT ;  /* 0x0000000f0400780c */ /* 0x000fe40003f06070 */
[----:B------:R-:W-:-:S11]  /*4e70*/  ISETP.NE.AND P1, PT, R31, RZ, PT ;  /* 0x000000ff1f00720c */ /* 0x000fd60003f25270 */
[----:B------:R-:W-:Y:S05]  /*4e80*/  @!P0 BRA `(.L_x_127) ;  /* 0x0000000000e48947 */ /* 0x000fea0003800000 */
[----:B-12---:R-:W0:Y:S01]  /*4e90*/  S2R R7, SR_CgaCtaId ;  /* 0x0000000000077919 */ /* 0x006e220000008800 */
[----:B------:R-:W-:Y:S01]  /*4ea0*/  LEA R5, R29, R2, 0x3 ;  /* 0x000000021d057211 */ /* 0x000fe200078e18ff */
[----:B------:R-:W-:Y:S01]  /*4eb0*/  BSSY.RECONVERGENT B0, `(.L_x_127) ;  /* 0x0000036000007945 */ /* 0x000fe20003800200 */
[----:B------:R-:W-:Y:S01]  /*4ec0*/  LEA R4, R0, 0x4, 0x4 ;  /* 0x0000000400047811 */ /* 0x000fe200078e20ff */
[----:B---34-:R-:W-:Y:S01]  /*4ed0*/  VIADD R32, R1, 0x40 ;  /* 0x0000004001207836 */ /* 0x018fe20000000000 */
[----:B------:R-:W-:Y:S02]  /*4ee0*/  MOV R6, 0x400 ;  /* 0x0000040000067802 */ /* 0x000fe40000000f00 */
[----:B------:R-:W-:Y:S01]  /*4ef0*/  LOP3.LUT R30, R25, 0x7ffffff0, RZ, 0xc0, !PT ;  /* 0x7ffffff0191e7812 */ /* 0x000fe200078ec0ff */
[----:B------:R-:W-:-:S04]  /*4f00*/  IMAD R5, R28, R4, R5 ;  /* 0x000000041c057224 */ /* 0x000fc800078e0205 */
[----:B------:R-:W-:Y:S01]  /*4f10*/  IMAD.MOV R34, RZ, RZ, -R30 ;  /* 0x000000ffff227224 */ /* 0x000fe200078e0a1e */
[----:B0-----:R-:W-:-:S04]  /*4f20*/  LEA R6, R7, R6, 0x18 ;  /* 0x0000000607067211 */ /* 0x001fc800078ec0ff */
[----:B------:R-:W-:-:S07]  /*4f30*/  IADD3 R33, PT, PT, R5, 0x207c, R6 ;  /* 0x0000207c05217810 */ /* 0x000fce0007ffe006 */
.L_x_128:
[----:B------:R-:W-:Y:S01]  /*4f40*/  LDS R4, [R33+-0x7c] ;  /* 0xffff840021047984 */ /* 0x000fe20000000800 */
[----:B------:R-:W-:-:S03]  /*4f50*/  VIADD R34, R34, 0x10 ;  /* 0x0000001022227836 */ /* 0x000fc60000000000 */
[----:B------:R-:W-:Y:S02]  /*4f60*/  LDS R5, [R33+-0x78] ;  /* 0xffff880021057984 */ /* 0x000fe40000000800 */
[----:B------:R-:W-:Y:S02]  /*4f70*/  ISETP.NE.AND P0, PT, R34, RZ, PT ;  /* 0x000000ff2200720c */ /* 0x000fe40003f05270 */
[----:B------:R-:W-:Y:S04]  /*4f80*/  LDS R6, [R33+-0x74] ;  /* 0xffff8c0021067984 */ /* 0x000fe80000000800 */
[----:B------:R-:W0:Y:S04]  /*4f90*/  LDS R7, [R33+-0x70] ;  /* 0xffff900021077984 */ /* 0x000e280000000800 */
[----:B------:R-:W-:Y:S04]  /*4fa0*/  LDS R8, [R33+-0x6c] ;  /* 0xffff940021087984 */ /* 0x000fe80000000800 */
[----:B------:R-:W-:Y:S04]  /*4fb0*/  LDS R9, [R33+-0x68] ;  /* 0xffff980021097984 */ /* 0x000fe80000000800 */
[----:B------:R-:W-:Y:S04]  /*4fc0*/  LDS R10, [R33+-0x64] ;  /* 0xffff9c00210a7984 */ /* 0x000fe80000000800 */
[----:B------:R-:W1:Y:S04]  /*4fd0*/  LDS R11, [R33+-0x60] ;  /* 0xffffa000210b7984 */ /* 0x000e680000000800 */
[----:B------:R-:W-:Y:S04]  /*4fe0*/  LDS R12, [R33+-0x5c] ;  /* 0xffffa400210c7984 */ /* 0x000fe80000000800 */
[----:B------:R-:W-:Y:S04]  /*4ff0*/  LDS R13, [R33+-0x58] ;  /* 0xffffa800210d7984 */ /* 0x000fe80000000800 */
[----:B------:R-:W-:Y:S04]  /*5000*/  LDS R14, [R33+-0x54] ;  /* 0xffffac00210e7984 */ /* 0x000fe80000000800 */
[----:B------:R-:W2:Y:S04]  /*5010*/  LDS R15, [R33+-0x50] ;  /* 0xffffb000210f7984 */ /* 0x000ea80000000800 */
[----:B------:R-:W-:Y:S04]  /*5020*/  LDS R16, [R33+-0x1c] ;  /* 0xffffe40021107984 */ /* 0x000fe80000000800 */
[----:B0-----:R-:W-:Y:S04]  /*5030*/  STL.128 [R32+-0x40], R4 ;  /* 0xffffc00420007387 */ /* 0x001fe80000100c00 */
[----:B------:R-:W-:Y:S04]  /*5040*/  LDS R4, [R33+-0x4c] ;  /* 0xffffb40021047984 */ /* 0x000fe80000000800 */
[----:B------:R-:W-:Y:S04]  /*5050*/  LDS R5, [R33+-0x48] ;  /* 0xffffb80021057984 */ /* 0x000fe80000000800 */
[----:B------:R-:W-:Y:S04]  /*5060*/  LDS R6, [R33+-0x44] ;  /* 0xffffbc0021067984 */ /* 0x000fe80000000800 */
[----:B-1----:R-:W-:Y:S04]  /*5070*/  STL.128 [R32+-0x30], R8 ;  /* 0xffffd00820007387 */ /* 0x002fe80000100c00 */
[----:B------:R-:W0:Y:S04]  /*5080*/  LDS R7, [R33+-0x40] ;  /* 0xffffc00021077984 */ /* 0x000e280000000800 */
[----:B------:R-:W-:Y:S04]  /*5090*/  LDS R8, [R33+-0x3c] ;  /* 0xffffc40021087984 */ /* 0x000fe80000000800 */
[----:B------:R-:W-:Y:S04]  /*50a0*/  LDS R9, [R33+-0x38] ;  /* 0xffffc80021097984 */ /* 0x000fe80000000800 */
[----:B--2---:R-:W-:Y:S04]  /*50b0*/  STL.128 [R32+-0x20], R12 ;  /* 0xffffe00c20007387 */ /* 0x004fe80000100c00 */
[----:B------:R-:W-:Y:S04]  /*50c0*/  LDS R10, [R33+-0x34] ;  /* 0xffffcc00210a7984 */ /* 0x000fe80000000800 */
[----:B------:R-:W1:Y:S04]  /*50d0*/  LDS R11, [R33+-0x30] ;  /* 0xffffd000210b7984 */ /* 0x000e680000000800 */
[----:B------:R-:W-:Y:S04]  /*50e0*/  LDS R12, [R33+-0x2c] ;  /* 0xffffd400210c7984 */ /* 0x000fe80000000800 */
[----:B------:R-:W-:Y:S04]  /*50f0*/  LDS R13, [R33+-0x28] ;  /* 0xffffd800210d7984 */ /* 0x000fe80000000800 */
[----:B------:R-:W-:Y:S04]  /*5100*/  LDS R14, [R33+-0x24] ;  /* 0xffffdc00210e7984 */ /* 0x000fe80000000800 */
[----:B------:R-:W2:Y:S04]  /*5110*/  LDS R15, [R33+-0x20] ;  /* 0xffffe000210f7984 */ /* 0x000ea80000000800 */
[----:B------:R-:W-:Y:S04]  /*5120*/  LDS R17, [R33+-0x18] ;  /* 0xffffe80021117984 */ /* 0x000fe80000000800 */
[----:B------:R-:W-:Y:S04]  /*5130*/  LDS R18, [R33+-0x14] ;  /* 0xffffec0021127984 */ /* 0x000fe80000000800 */
[----:B------:R-:W3:Y:S04]  /*5140*/  LDS R19, [R33+-0x10] ;  /* 0xfffff00021137984 */ /* 0x000ee80000000800 */
[----:B------:R-:W-:Y:S04]  /*5150*/  LDS R20, [R33+-0xc] ;  /* 0xfffff40021147984 */ /* 0x000fe80000000800 */
[----:B------:R-:W-:Y:S04]  /*5160*/  LDS R21, [R33+-0x8] ;  /* 0xfffff80021157984 */ /* 0x000fe80000000800 */
[----:B------:R-:W-:Y:S04]  /*5170*/  LDS R22, [R33+-0x4] ;  /* 0xfffffc0021167984 */ /* 0x000fe80000000800 */
[----:B------:R4:W5:Y:S04]  /*5180*/  LDS R23, [R33] ;  /* 0x0000000021177984 */ /* 0x0009680000000800 */
[----:B0-----:R-:W-:Y:S04]  /*5190*/  STL.128 [R32+-0x10], R4 ;  /* 0xfffff00420007387 */ /* 0x001fe80000100c00 */
[----:B-1----:R-:W-:Y:S01]  /*51a0*/  STL.128 [R32], R8 ;  /* 0x0000000820007387 */ /* 0x002fe20000100c00 */
[----:B----4-:R-:W-:-:S03]  /*51b0*/  VIADD R33, R33, 0x80 ;  /* 0x0000008021217836 */ /* 0x010fc60000000000 */
[----:B--2---:R-:W-:Y:S04]  /*51c0*/  STL.128 [R32+0x10], R12 ;  /* 0x0000100c20007387 */ /* 0x004fe80000100c00 */
[----:B---3--:R-:W-:Y:S04]  /*51d0*/  STL.128 [R32+0x20], R16 ;  /* 0x0000201020007387 */ /* 0x008fe80000100c00 */
[----:B-----5:R0:W-:Y:S02]  /*51e0*/  STL.128 [R32+0x30], R20 ;  /* 0x0000301420007387 */ /* 0x0201e40000100c00 */
[----:B0-----:R-:W-:Y:S01]  /*51f0*/  VIADD R32, R32, 0x80 ;  /* 0x0000008020207836 */ /* 0x001fe20000000000 */
[----:B------:R-:W-:Y:S06]  /*5200*/  @P0 BRA `(.L_x_128) ;  /* 0xfffffffc004c0947 */ /* 0x000fec000383ffff */
[----:B------:R-:W-:Y:S05]  /*5210*/  BSYNC.RECONVERGENT B0 ;  /* 0x0000000000007941 */ /* 0x000fea0003800200 */
.L_x_127:
[----:B------:R-:W-:Y:S04]  /*5220*/  BSSY.RECONVERGENT B0, `(.L_x_126) ;  /* 0x0000045000007945 */ /* 0x000fe80003800200 */
[----:B------:R-:W-:Y:S05]  /*5230*/  @!P1 BRA `(.L_x_129) ;  /* 0x00000004000c9947 */ /* 0x000fea0003800000 */
[----:B------:R-:W-:Y:S02]  /*5240*/  ISETP.GE.U32.AND P0, PT, R31, 0x8, PT ;  /* 0x000000081f00780c */ /* 0x000fe40003f06070 */
[----:B------:R-:W-:-:S04]  /*5250*/  LOP3.LUT R22, R25, 0x7, RZ, 0xc0, !PT ;  /* 0x0000000719167812 */ /* 0x000fc800078ec0ff */
[----:B------:R-:W-:-:S07]  /*5260*/  ISETP.NE.AND P1, PT, R22, RZ, PT ;  /* 0x000000ff1600720c */ /* 0x000fce0003f25270 */
[----:B------:R-:W-:Y:S06]  /*5270*/  @!P0 BRA `(.L_x_130) ;  /* 0x0000000000608947 */ /* 0x000fec0003800000 */
[----:B------:R-:W-:Y:S01]  /*5280*/  IMAD.IADD R4, R29, 0x1, R30 ;  /* 0x000000011d047824 */ /* 0x000fe200078e021e */
[C---:B------:R-:W-:Y:S01]  /*5290*/  LEA R20, R30.reuse, UR12, 0x3 ;  /* 0x0000000c1e147c11 */ /* 0x040fe2000f8e18ff */
[----:B------:R-:W-:Y:S02]  /*52a0*/  VIADD R30, R30, 0x8 ;  /* 0x000000081e1e7836 */ /* 0x000fe40000000000 */
[----:B------:R-:W-:-:S05]  /*52b0*/  IMAD R21, R4, 0x8, R3 ;  /* 0x0000000804157824 */ /* 0x000fca00078e0203 */
[----:B------:R-:W-:Y:S04]  /*52c0*/  LDS R4, [R21] ;  /* 0x0000000015047984 */ /* 0x000fe80000000800 */
[----:B--2---:R-:W-:Y:S04]  /*52d0*/  LDS R5, [R21+0x4] ;  /* 0x0000040015057984 */ /* 0x004fe80000000800 */
[----:B-1----:R-:W-:Y:S04]  /*52e0*/  LDS R6, [R21+0x8] ;  /* 0x0000080015067984 */ /* 0x002fe80000000800 */
[----:B------:R-:W0:Y:S04]  /*52f0*/  LDS R7, [R21+0xc] ;  /* 0x00000c0015077984 */ /* 0x000e280000000800 */
[----:B---34-:R-:W-:Y:S04]  /*5300*/  LDS R8, [R21+0x10] ;  /* 0x0000100015087984 */ /* 0x018fe80000000800 */
[----:B------:R-:W-:Y:S04]  /*5310*/  LDS R9, [R21+0x14] ;  /* 0x0000140015097984 */ /* 0x000fe80000000800 */
[----:B------:R-:W-:Y:S04]  /*5320*/  LDS R10, [R21+0x18] ;  /* 0x00001800150a7984 */ /* 0x000fe80000000800 */
[----:B------:R-:W1:Y:S04]  /*5330*/  LDS R11, [R21+0x1c] ;  /* 0x00001c00150b7984 */ /* 0x000e680000000800 */
[----:B------:R-:W-:Y:S04]  /*5340*/  LDS R12, [R21+0x20] ;  /* 0x00002000150c7984 */ /* 0x000fe80000000800 */
[----:B------:R-:W-:Y:S04]  /*5350*/  LDS R13, [R21+0x24] ;  /* 0x00002400150d7984 */ /* 0x000fe80000000800 */
[----:B------:R-:W-:Y:S04]  /*5360*/  LDS R14, [R21+0x28] ;  /* 0x00002800150e7984 */ /* 0x000fe80000000800 */
[----:B------:R-:W2:Y:S04]  /*5370*/  LDS R15, [R21+0x2c] ;  /* 0x00002c00150f7984 */ /* 0x000ea80000000800 */
[----:B------:R-:W-:Y:S04]  /*5380*/  LDS R16, [R21+0x30] ;  /* 0x0000300015107984 */ /* 0x000fe80000000800 */
[----:B------:R-:W-:Y:S04]  /*5390*/  LDS R17, [R21+0x34] ;  /* 0x0000340015117984 */ /* 0x000fe80000000800 */
[----:B------:R-:W-:Y:S04]  /*53a0*/  LDS R18, [R21+0x38] ;  /* 0x0000380015127984 */ /* 0x000fe80000000800 */
[----:B------:R-:W3:Y:S04]  /*53b0*/  LDS R19, [R21+0x3c] ;  /* 0x00003c0015137984 */ /* 0x000ee80000000800 */
[----:B0-----:R0:W-:Y:S04]  /*53c0*/  STL.128 [R20], R4 ;  /* 0x0000000414007387 */ /* 0x0011e80000100c00 */
[----:B-1----:R0:W-:Y:S04]  /*53d0*/  STL.128 [R20+0x10], R8 ;  /* 0x0000100814007387 */ /* 0x0021e80000100c00 */
[----:B--2---:R0:W-:Y:S04]  /*53e0*/  STL.128 [R20+0x20], R12 ;  /* 0x0000200c14007387 */ /* 0x0041e80000100c00 */
[----:B---3--:R0:W-:Y:S02]  /*53f0*/  STL.128 [R20+0x30], R16 ;  /* 0x0000301014007387 */ /* 0x0081e40000100c00 */
.L_x_130:
[----:B------:R-:W-:Y:S05]  /*5400*/  @!P1 BRA `(.L_x_129) ;  /* 0x0000000000989947 */ /* 0x000fea0003800000 */
[----:B------:R-:W-:Y:S02]  /*5410*/  ISETP.GE.U32.AND P0, PT, R22, 0x4, PT ;  /* 0x000000041600780c */ /* 0x000fe40003f06070 */
[----:B0123--:R-:W-:-:S04]  /*5420*/  LOP3.LUT R12, R25, 0x3, RZ, 0xc0, !PT ;  /* 0x00000003190c7812 */ /* 0x00ffc800078ec0ff */
[----:B------:R-:W-:-:S07]  /*5430*/  ISETP.NE.AND P1, PT, R12, RZ, PT ;  /* 0x000000ff0c00720c */ /* 0x000fce0003f25270 */
[----:B------:R-:W-:Y:S06]  /*5440*/  @!P0 BRA `(.L_x_131) ;  /* 0x0000000000388947 */ /* 0x000fec0003800000 */
[----:B------:R-:W-:-:S05]  /*5450*/  IMAD.IADD R4, R29, 0x1, R30 ;  /* 0x000000011d047824 */ /* 0x000fca00078e021e */
[----:B------:R-:W-:Y:S02]  /*5460*/  LEA R13, R4, R3, 0x3 ;  /* 0x00000003040d7211 */ /* 0x000fe400078e18ff */
[C---:B------:R-:W-:Y:S01]  /*5470*/  LEA R3, R30.reuse, UR12, 0x3 ;  /* 0x0000000c1e037c11 */ /* 0x040fe2000f8e18ff */
[----:B------:R-:W-:Y:S02]  /*5480*/  VIADD R30, R30, 0x4 ;  /* 0x000000041e1e7836 */ /* 0x000fe40000000000 */
[----:B------:R-:W-:Y:S04]  /*5490*/  LDS R4, [R13] ;  /* 0x000000000d047984 */ /* 0x000fe80000000800 */
[----:B------:R-:W-:Y:S04]  /*54a0*/  LDS R5, [R13+0x4] ;  /* 0x000004000d057984 */ /* 0x000fe80000000800 */
[----:B------:R-:W-:Y:S04]  /*54b0*/  LDS R6, [R13+0x8] ;  /* 0x000008000d067984 */ /* 0x000fe80000000800 */
[----:B------:R-:W0:Y:S04]  /*54c0*/  LDS R7, [R13+0xc] ;  /* 0x00000c000d077984 */ /* 0x000e280000000800 */
[----:B----4-:R-:W-:Y:S04]  /*54d0*/  LDS R8, [R13+0x10] ;  /* 0x000010000d087984 */ /* 0x010fe80000000800 */
[----:B------:R-:W-:Y:S04]  /*54e0*/  LDS R9, [R13+0x14] ;  /* 0x000014000d097984 */ /* 0x000fe80000000800 */
[----:B------:R-:W-:Y:S04]  /*54f0*/  LDS R10, [R13+0x18] ;  /* 0x000018000d0a7984 */ /* 0x000fe80000000800 */
[----:B------:R-:W1:Y:S04]  /*5500*/  LDS R11, [R13+0x1c] ;  /* 0x00001c000d0b7984 */ /* 0x000e680000000800 */
[----:B0-----:R0:W-:Y:S04]  /*5510*/  STL.128 [R3], R4 ;  /* 0x0000000403007387 */ /* 0x0011e80000100c00 */
[----:B-1----:R0:W-:Y:S02]  /*5520*/  STL.128 [R3+0x10], R8 ;  /* 0x0000100803007387 */ /* 0x0021e40000100c00 */
.L_x_131:
[----:B------:R-:W-:Y:S05]  /*5530*/  @!P1 BRA `(.L_x_129) ;  /* 0x00000000004c9947 */ /* 0x000fea0003800000 */
[----:B0-----:R-:W0:Y:S01]  /*5540*/  S2R R5, SR_CgaCtaId ;  /* 0x0000000000057919 */ /* 0x001e220000008800 */
[----:B------:R-:W-:Y:S01]  /*5550*/  LEA R3, R0, 0x4, 0x4 ;  /* 0x0000000400037811 */ /* 0x000fe200078e20ff */
[----:B------:R-:W-:Y:S01]  /*5560*/  IMAD.IADD R29, R29, 0x1, R30 ;  /* 0x000000011d1d7824 */ /* 0x000fe200078e021e */
[----:B------:R-:W-:-:S03]  /*5570*/  MOV R4, 0x400 ;  /* 0x0000040000047802 */ /* 0x000fc60000000f00 */
[----:B------:R-:W-:Y:S02]  /*5580*/  IMAD R2, R28, R3, R2 ;  /* 0x000000031c027224 */ /* 0x000fe400078e0202 */
[----:B------:R-:W-:Y:S02]  /*5590*/  IMAD.MOV.U32 R3, RZ, RZ, 0x8 ;  /* 0x00000008ff037424 */ /* 0x000fe400078e00ff */
[----:B------:R-:W-:Y:S02]  /*55a0*/  IMAD R29, R29, 0x8, R2 ;  /* 0x000000081d1d7824 */ /* 0x000fe400078e0202 */
[----:B------:R-:W-:Y:S02]  /*55b0*/  IMAD R30, R30, R3, UR12 ;  /* 0x0000000c1e1e7e24 */ /* 0x000fe4000f8e0203 */
[----:B------:R-:W-:Y:S01]  /*55c0*/  IMAD.MOV R2, RZ, RZ, -R12 ;  /* 0x000000ffff027224 */ /* 0x000fe200078e0a0c */
[----:B0-----:R-:W-:-:S04]  /*55d0*/  LEA R4, R5, R4, 0x18 ;  /* 0x0000000405047211 */ /* 0x001fc800078ec0ff */
[----:B------:R-:W-:-:S07]  /*55e0*/  IADD3 R29, PT, PT, R29, 0x2004, R4 ;  /* 0x000020041d1d7810 */ /* 0x000fce0007ffe004 */
.L_x_132:
[----:B------:R-:W-:Y:S01]  /*55f0*/  LDS R4, [R29+-0x4] ;  /* 0xfffffc001d047984 */ /* 0x000fe20000000800 */
[----:B------:R-:W-:-:S03]  /*5600*/  VIADD R2, R2, 0x1 ;  /* 0x0000000102027836 */ /* 0x000fc60000000000 */
[----:B------:R0:W1:Y:S02]  /*5610*/  LDS R5, [R29] ;  /* 0x000000001d057984 */ /* 0x0000640000000800 */
[----:B------:R-:W-:Y:S01]  /*5620*/  ISETP.NE.AND P0, PT, R2, RZ, PT ;  /* 0x000000ff0200720c */ /* 0x000fe20003f05270 */
[----:B0-----:R-:W-:Y:S01]  /*5630*/  VIADD R29, R29, 0x8 ;  /* 0x000000081d1d7836 */ /* 0x001fe20000000000 */
[----:B-1----:R0:W-:Y:S02]  /*5640*/  STL.64 [R30], R4 ;  /* 0x000000041e007387 */ /* 0x0021e40000100a00 */
[----:B0-----:R-:W-:-:S09]  /*5650*/  VIADD R30, R30, 0x8 ;  /* 0x000000081e1e7836 */ /* 0x001fd20000000000 */
[----:B------:R-:W-:Y:S05]  /*5660*/  @P0 BRA `(.L_x_132) ;  /* 0xfffffffc00e00947 */ /* 0x000fea000383ffff */
.L_x_129:
[----:B------:R-:W-:Y:S05]  /*5670*/  BSYNC.RECONVERGENT B0 ;  /* 0x0000000000007941 */ /* 0x000fea0003800200 */
.L_x_126:
[----:B------:R-:W-:Y:S01]  /*5680*/  UMOV UR4, 0xffffffff ;  /* 0xffffffff00047882 */ /* 0x000fe20000000000 */
[----:B------:R-:W-:Y:S02]  /*5690*/  ISETP.NE.AND P0, PT, R27, RZ, PT ;  /* 0x000000ff1b00720c */ /* 0x000fe40003f05270 */
[----:B------:R-:W-:Y:S11]  /*56a0*/  BRA.DIV UR4, `(.L_x_133) ;  /* 0x0000000e04b47947 */ /* 0x000ff6000b800000 */
[----:B------:R-:W-:Y:S01]  /*56b0*/  NOP ;  /* 0x0000000000007918 */ /* 0x000fe20000000000 */
.L_x_182:
[----:B------:R0:W-:Y:S01]  /*56c0*/  @!P0 STS [R24], RZ ;  /* 0x000000ff18008388 */ /* 0x0001e20000000800 */
[----:B------:R-:W-:Y:S05]  /*56d0*/  WARPSYNC.ALL ;  /* 0x0000000000007948 */ /* 0x000fea0003800000 */
[----:B------:R-:W-:Y:S01]  /*56e0*/  NOP ;  /* 0x0000000000007918 */ /* 0x000fe20000000000 */
.L_x_78:
[----:B------:R-:W-:-:S13]  /*56f0*/  ISETP.GE.AND P0, PT, R25, 0x1, PT ;  /* 0x000000011900780c */ /* 0x000fda0003f06270 */
[----:B------:R-:W-:Y:S05]  /*5700*/  @!P0 EXIT ;  /* 0x000000000000894d */ /* 0x000fea0003800000 */
[C---:B------:R-:W-:Y:S01]  /*5710*/  VIADD R2, R25.reuse, 0xffffffff ;  /* 0xffffffff19027836 */ /* 0x040fe20000000000 */
[----:B------:R-:W-:Y:S01]  /*5720*/  LOP3.LUT R29, R25, 0xf, RZ, 0xc0, !PT ;  /* 0x0000000f191d7812 */ /* 0x000fe200078ec0ff */
[----:B------:R-:W-:Y:S02]  /*5730*/  IMAD R27, R27, R25, RZ ;  /* 0x000000191b1b7224 */ /* 0x000fe400078e02ff */
[----:B0-----:R-:W-:Y:S01]  /*5740*/  HFMA2 R24, -RZ, RZ, 0, 0 ;  /* 0x00000000ff187431 */ /* 0x001fe200000001ff */
[----:B------:R-:W-:Y:S01]  /*5750*/  ISETP.GE.U32.AND P0, PT, R2, 0xf, PT ;  /* 0x0000000f0200780c */ /* 0x000fe20003f06070 */
[----:B------:R-:W-:Y:S01]  /*5760*/  IMAD R28, R26, R0, R27 ;  /* 0x000000001a1c7224 */ /* 0x000fe200078e021b */
[----:B------:R-:W0:Y:S01]  /*5770*/  LDC.64 R2, c[0x0][0x3a0] ;  /* 0x0000e800ff027b82 */ /* 0x000e220000000a00 */
[----:B------:R-:W-:-:S10]  /*5780*/  ISETP.NE.AND P1, PT, R29, RZ, PT ;  /* 0x000000ff1d00720c */ /* 0x000fd40003f25270 */
[----:B------:R-:W-:Y:S05]  /*5790*/  @!P0 BRA `(.L_x_134) ;  /* 0x0000000000e88947 */ /* 0x000fea0003800000 */
[----:B------:R-:W-:Y:S01]  /*57a0*/  IMAD.MOV.U32 R34, RZ, RZ, 0x40 ;  /* 0x00000040ff227424 */ /* 0x000fe200078e00ff */
[----:B------:R-:W-:Y:S01]  /*57b0*/  LOP3.LUT R24, R25, 0x7ffffff0, RZ, 0xc0, !PT ;  /* 0x7ffffff019187812 */ /* 0x000fe200078ec0ff */
[----:B------:R-:W-:Y:S01]  /*57c0*/  IMAD.MOV.U32 R35, RZ, RZ, 0x0 ;  /* 0x00000000ff237424 */ /* 0x000fe200078e00ff */
[----:B------:R-:W-:Y:S01]  /*57d0*/  BSSY.RECONVERGENT B0, `(.L_x_134) ;  /* 0x0000036000007945 */ /* 0x000fe20003800200 */
[----:B------:R-:W-:Y:S02]  /*57e0*/  VIADD R31, R1, 0x40 ;  /* 0x00000040011f7836 */ /* 0x000fe40000000000 */
[----:B0-----:R-:W-:-:S04]  /*57f0*/  IMAD.WIDE.U32 R34, R2, 0x1, R34 ;  /* 0x0000000102227825 */ /* 0x001fc800078e0022 */
[----:B--234-:R-:W-:Y:S02]  /*5800*/  IMAD.MOV.U32 R32, RZ, RZ, R28 ;  /* 0x000000ffff207224 */ /* 0x01cfe400078e001c */
[----:B------:R-:W-:Y:S02]  /*5810*/  IMAD.MOV R33, RZ, RZ, -R24 ;  /* 0x000000ffff217224 */ /* 0x000fe400078e0a18 */
[----:B------:R-:W-:-:S07]  /*5820*/  IMAD.IADD R30, R35, 0x1, R3 ;  /* 0x00000001231e7824 */ /* 0x000fce00078e0203 */
.L_x_135:
[----:B-1----:R-:W2:Y:S04]  /*5830*/  LDL.128 R8, [R31+-0x40] ;  /* 0xffffc0001f087983 */ /* 0x002ea80000100c00 */
[----:B------:R-:W3:Y:S04]  /*5840*/  LDL.128 R12, [R31+-0x30] ;  /* 0xffffd0001f0c7983 */ /* 0x000ee80000100c00 */
[----:B------:R-:W4:Y:S01]  /*5850*/  LDL.128 R16, [R31+-0x20] ;  /* 0xffffe0001f107983 */ /* 0x000f220000100c00 */
[----:B------:R-:W-:Y:S02]  /*5860*/  IMAD.MOV.U32 R20, RZ, RZ, R34 ;  /* 0x000000ffff147224 */ /* 0x000fe400078e0022 */
[----:B------:R-:W-:Y:S01]  /*5870*/  IMAD.MOV.U32 R21, RZ, RZ, R30 ;  /* 0x000000ffff157224 */ /* 0x000fe200078e001e */
[----:B------:R-:W5:Y:S01]  /*5880*/  LDL.128 R4, [R31+-0x10] ;  /* 0xfffff0001f047983 */ /* 0x000f620000100c00 */
[----:B------:R-:W-:-:S04]  /*5890*/  IMAD.WIDE R36, R32, 0x8, R20 ;  /* 0x0000000820247825 */ /* 0x000fc800078e0214 */
[----:B------:R-:W5:Y:S04]  /*58a0*/  LDL.128 R20, [R31+0x30] ;  /* 0x000030001f147983 */ /* 0x000f680000100c00 */
[----:B--2---:R-:W-:Y:S04]  /*58b0*/  STG.E desc[UR8][R36.64+-0x40], R8 ;  /* 0xffffc00824007986 */ /* 0x004fe8000c101908 */
[----:B------:R-:W-:Y:S04]  /*58c0*/  STG.E desc[UR8][R36.64+-0x3c], R9 ;  /* 0xffffc40924007986 */ /* 0x000fe8000c101908 */
[----:B------:R-:W-:Y:S04]  /*58d0*/  STG.E desc[UR8][R36.64+-0x38], R10 ;  /* 0xffffc80a24007986 */ /* 0x000fe8000c101908 */
[----:B------:R0:W-:Y:S04]  /*58e0*/  STG.E desc[UR8][R36.64+-0x34], R11 ;  /* 0xffffcc0b24007986 */ /* 0x0001e8000c101908 */
[----:B---3--:R-:W-:Y:S04]  /*58f0*/  STG.E desc[UR8][R36.64+-0x30], R12 ;  /* 0xffffd00c24007986 */ /* 0x008fe8000c101908 */
[----:B------:R-:W-:Y:S04]  /*5900*/  STG.E desc[UR8][R36.64+-0x2c], R13 ;  /* 0xffffd40d24007986 */ /* 0x000fe8000c101908 */
[----:B------:R-:W-:Y:S04]  /*5910*/  STG.E desc[UR8][R36.64+-0x28], R14 ;  /* 0xffffd80e24007986 */ /* 0x000fe8000c101908 */
[----:B------:R1:W-:Y:S04]  /*5920*/  STG.E desc[UR8][R36.64+-0x24], R15 ;  /* 0xffffdc0f24007986 */ /* 0x0003e8000c101908 */
[----:B----4-:R-:W-:Y:S04]  /*5930*/  STG.E desc[UR8][R36.64+-0x20], R16 ;  /* 0xffffe01024007986 */ /* 0x010fe8000c101908 */
[----:B------:R-:W-:Y:S04]  /*5940*/  STG.E desc[UR8][R36.64+-0x1c], R17 ;  /* 0xffffe41124007986 */ /* 0x000fe8000c101908 */
[----:B------:R-:W-:Y:S04]  /*5950*/  STG.E desc[UR8][R36.64+-0x18], R18 ;  /* 0xffffe81224007986 */ /* 0x000fe8000c101908 */
[----:B------:R2:W-:Y:S04]  /*5960*/  STG.E desc[UR8][R36.64+-0x14], R19 ;  /* 0xffffec1324007986 */ /* 0x0005e8000c101908 */
[----:B0-----:R-:W3:Y:S04]  /*5970*/  LDL.128 R8, [R31] ;  /* 0x000000001f087983 */ /* 0x001ee80000100c00 */
[----:B-1----:R-:W4:Y:S04]  /*5980*/  LDL.128 R12, [R31+0x10] ;  /* 0x000010001f0c7983 */ /* 0x002f280000100c00 */
[----:B--2---:R0:W2:Y:S01]  /*5990*/  LDL.128 R16, [R31+0x20] ;  /* 0x000020001f107983 */ /* 0x0040a20000100c00 */
[----:B------:R-:W-:-:S03]  /*59a0*/  VIADD R33, R33, 0x10 ;  /* 0x0000001021217836 */ /* 0x000fc60000000000 */
[----:B-----5:R1:W-:Y:S04]  /*59b0*/  STG.E desc[UR8][R36.64+-0x10], R4 ;  /* 0xfffff00424007986 */ /* 0x0203e8000c101908 */
[----:B------:R1:W-:Y:S04]  /*59c0*/  STG.E desc[UR8][R36.64+-0xc], R5 ;  /* 0xfffff40524007986 */ /* 0x0003e8000c101908 */
[----:B------:R1:W-:Y:S04]  /*59d0*/  STG.E desc[UR8][R36.64+-0x8], R6 ;  /* 0xfffff80624007986 */ /* 0x0003e8000c101908 */
[----:B------:R1:W-:Y:S04]  /*59e0*/  STG.E desc[UR8][R36.64+-0x4], R7 ;  /* 0xfffffc0724007986 */ /* 0x0003e8000c101908 */
[----:B------:R1:W-:Y:S04]  /*59f0*/  STG.E desc[UR8][R36.64+0x30], R20 ;  /* 0x0000301424007986 */ /* 0x0003e8000c101908 */
[----:B------:R1:W-:Y:S04]  /*5a00*/  STG.E desc[UR8][R36.64+0x34], R21 ;  /* 0x0000341524007986 */ /* 0x0003e8000c101908 */
[----:B------:R1:W-:Y:S04]  /*5a10*/  STG.E desc[UR8][R36.64+0x38], R22 ;  /* 0x0000381624007986 */ /* 0x0003e8000c101908 */
[----:B------:R1:W-:Y:S01]  /*5a20*/  STG.E desc[UR8][R36.64+0x3c], R23 ;  /* 0x00003c1724007986 */ /* 0x0003e2000c101908 */
[----:B------:R-:W-:Y:S01]  /*5a30*/  ISETP.NE.AND P0, PT, R33, RZ, PT ;  /* 0x000000ff2100720c */ /* 0x000fe20003f05270 */
[----:B------:R-:W-:Y:S01]  /*5a40*/  VIADD R32, R32, 0x10 ;  /* 0x0000001020207836 */ /* 0x000fe20000000000 */
[----:B0-----:R-:W-:Y:S01]  /*5a50*/  IADD3 R31, PT, PT, R31, 0x80, RZ ;  /* 0x000000801f1f7810 */ /* 0x001fe20007ffe0ff */
[----:B---3--:R1:W-:Y:S04]  /*5a60*/  STG.E desc[UR8][R36.64], R8 ;  /* 0x0000000824007986 */ /* 0x0083e8000c101908 */
[----:B------:R1:W-:Y:S04]  /*5a70*/  STG.E desc[UR8][R36.64+0x4], R9 ;  /* 0x0000040924007986 */ /* 0x0003e8000c101908 */
[----:B------:R1:W-:Y:S04]  /*5a80*/  STG.E desc[UR8][R36.64+0x8], R10 ;  /* 0x0000080a24007986 */ /* 0x0003e8000c101908 */
[----:B------:R1:W-:Y:S04]  /*5a90*/  STG.E desc[UR8][R36.64+0xc], R11 ;  /* 0x00000c0b24007986 */ /* 0x0003e8000c101908 */
[----:B----4-:R1:W-:Y:S04]  /*5aa0*/  STG.E desc[UR8][R36.64+0x10], R12 ;  /* 0x0000100c24007986 */ /* 0x0103e8000c101908 */
[----:B------:R1:W-:Y:S04]  /*5ab0*/  STG.E desc[UR8][R36.64+0x14], R13 ;  /* 0x0000140d24007986 */ /* 0x0003e8000c101908 */
[----:B------:R1:W-:Y:S04]  /*5ac0*/  STG.E desc[UR8][R36.64+0x18], R14 ;  /* 0x0000180e24007986 */ /* 0x0003e8000c101908 */
[----:B------:R1:W-:Y:S04]  /*5ad0*/  STG.E desc[UR8][R36.64+0x1c], R15 ;  /* 0x00001c0f24007986 */ /* 0x0003e8000c101908 */
[----:B--2---:R1:W-:Y:S04]  /*5ae0*/  STG.E desc[UR8][R36.64+0x20], R16 ;  /* 0x0000201024007986 */ /* 0x0043e8000c101908 */
[----:B------:R1:W-:Y:S04]  /*5af0*/  STG.E desc[UR8][R36.64+0x24], R17 ;  /* 0x0000241124007986 */ /* 0x0003e8000c101908 */
[----:B------:R1:W-:Y:S04]  /*5b00*/  STG.E desc[UR8][R36.64+0x28], R18 ;  /* 0x0000281224007986 */ /* 0x0003e8000c101908 */
[----:B------:R1:W-:Y:S01]  /*5b10*/  STG.E desc[UR8][R36.64+0x2c], R19 ;  /* 0x00002c1324007986 */ /* 0x0003e2000c101908 */
[----:B------:R-:W-:Y:S05]  /*5b20*/  @P0 BRA `(.L_x_135) ;  /* 0xfffffffc00400947 */ /* 0x000fea000383ffff */
[----:B------:R-:W-:Y:S05]  /*5b30*/  BSYNC.RECONVERGENT B0 ;  /* 0x0000000000007941 */ /* 0x000fea0003800200 */
.L_x_134:
[----:B------:R-:W-:Y:S05]  /*5b40*/  @!P1 EXIT ;  /* 0x000000000000994d */ /* 0x000fea0003800000 */
[----:B------:R-:W-:Y:S02]  /*5b50*/  ISETP.GE.U32.AND P0, PT, R29, 0x8, PT ;  /* 0x000000081d00780c */ /* 0x000fe40003f06070 */
[----:B------:R-:W-:-:S04]  /*5b60*/  LOP3.LUT R30, R25, 0x7, RZ, 0xc0, !PT ;  /* 0x00000007191e7812 */ /* 0x000fc800078ec0ff */
[----:B------:R-:W-:-:S07]  /*5b70*/  ISETP.NE.AND P1, PT, R30, RZ, PT ;  /* 0x000000ff1e00720c */ /* 0x000fce0003f25270 */
[----:B------:R-:W-:Y:S06]  /*5b80*/  @!P0 BRA `(.L_x_136) ;  /* 0x0000000000648947 */ /* 0x000fec0003800000 */
[----:B-1----:R-:W-:Y:S01]  /*5b90*/  LEA R22, R24, UR12, 0x3 ;  /* 0x0000000c18167c11 */ /* 0x002fe2000f8e18ff */
[----:B------:R-:W1:Y:S04]  /*5ba0*/  LDC.64 R20, c[0x0][0x3a0] ;  /* 0x0000e800ff147b82 */ /* 0x000e680000000a00 */
[----:B--2---:R-:W2:Y:S04]  /*5bb0*/  LDL.128 R4, [R22] ;  /* 0x0000000016047983 */ /* 0x004ea80000100c00 */
[----:B---34-:R-:W3:Y:S04]  /*5bc0*/  LDL.128 R8, [R22+0x10] ;  /* 0x0000100016087983 */ /* 0x018ee80000100c00 */
[----:B------:R-:W4:Y:S04]  /*5bd0*/  LDL.128 R12, [R22+0x20] ;  /* 0x00002000160c7983 */ /* 0x000f280000100c00 */
[----:B------:R-:W5:Y:S01]  /*5be0*/  LDL.128 R16, [R22+0x30] ;  /* 0x0000300016107983 */ /* 0x000f620000100c00 */
[----:B------:R-:W-:-:S02]  /*5bf0*/  IMAD.IADD R23, R28, 0x1, R24 ;  /* 0x000000011c177824 */ /* 0x000fc400078e0218 */
[----:B------:R-:W-:Y:S02]  /*5c00*/  VIADD R24, R24, 0x8 ;  /* 0x0000000818187836 */ /* 0x000fe40000000000 */
[----:B-1----:R-:W-:-:S05]  /*5c10*/  IMAD.WIDE R20, R23, 0x8, R20 ;  /* 0x0000000817147825 */ /* 0x002fca00078e0214 */
[----:B--2---:R1:W-:Y:S04]  /*5c20*/  STG.E desc[UR8][R20.64], R4 ;  /* 0x0000000414007986 */ /* 0x0043e8000c101908 */
[----:B------:R1:W-:Y:S04]  /*5c30*/  STG.E desc[UR8][R20.64+0x4], R5 ;  /* 0x0000040514007986 */ /* 0x0003e8000c101908 */
[----:B------:R1:W-:Y:S04]  /*5c40*/  STG.E desc[UR8][R20.64+0x8], R6 ;  /* 0x0000080614007986 */ /* 0x0003e8000c101908 */
[----:B------:R1:W-:Y:S04]  /*5c50*/  STG.E desc[UR8][R20.64+0xc], R7 ;  /* 0x00000c0714007986 */ /* 0x0003e8000c101908 */
        /* <DEDUP_REMOVED lines=8> */
[----:B-----5:R1:W-:Y:S04]  /*5ce0*/  STG.E desc[UR8][R20.64+0x30], R16 ;  /* 0x0000301014007986 */ /* 0x0203e8000c101908 */
[----:B------:R1:W-:Y:S04]  /*5cf0*/  STG.E desc[UR8][R20.64+0x34], R17 ;  /* 0x0000341114007986 */ /* 0x0003e8000c101908 */
[----:B------:R1:W-:Y:S04]  /*5d00*/  STG.E desc[UR8][R20.64+0x38], R18 ;  /* 0x0000381214007986 */ /* 0x0003e8000c101908 */
[----:B------:R1:W-:Y:S02]  /*5d10*/  STG.E desc[UR8][R20.64+0x3c], R19 ;  /* 0x00003c1314007986 */ /* 0x0003e4000c101908 */
.L_x_136:
[----:B------:R-:W-:Y:S05]  /*5d20*/  @!P1 EXIT ;  /* 0x000000000000994d */ /* 0x000fea0003800000 */
[----:B------:R-:W-:Y:S02]  /*5d30*/  ISETP.GE.U32.AND P0, PT, R30, 0x4, PT ;  /* 0x000000041e00780c */ /* 0x000fe40003f06070 */
[----:B------:R-:W-:-:S04]  /*5d40*/  LOP3.LUT R25, R25, 0x3, RZ, 0xc0, !PT ;  /* 0x0000000319197812 */ /* 0x000fc800078ec0ff */
[----:B------:R-:W-:-:S07]  /*5d50*/  ISETP.NE.AND P1, PT, R25, RZ, PT ;  /* 0x000000ff1900720c */ /* 0x000fce0003f25270 */
[----:B------:R-:W-:Y:S06]  /*5d60*/  @!P0 BRA `(.L_x_137) ;  /* 0x00000000003c8947 */ /* 0x000fec0003800000 */
[----:B-123--:R-:W-:Y:S01]  /*5d70*/  LEA R14, R24, UR12, 0x3 ;  /* 0x0000000c180e7c11 */ /* 0x00efe2000f8e18ff */
[----:B------:R-:W1:Y:S04]  /*5d80*/  LDC.64 R12, c[0x0][0x3a0] ;  /* 0x0000e800ff0c7b82 */ /* 0x000e680000000a00 */
[----:B----4-:R-:W2:Y:S04]  /*5d90*/  LDL.128 R8, [R14] ;  /* 0x000000000e087983 */ /* 0x010ea80000100c00 */
[----:B------:R-:W3:Y:S01]  /*5da0*/  LDL.128 R4, [R14+0x10] ;  /* 0x000010000e047983 */ /* 0x000ee20000100c00 */
        /* <DEDUP_REMOVED lines=10> */
[----:B------:R1:W-:Y:S02]  /*5e50*/  STG.E desc[UR8][R12.64+0x1c], R7 ;  /* 0x00001c070c007986 */ /* 0x0003e4000c101908 */
.L_x_137:
[----:B------:R-:W-:Y:S05]  /*5e60*/  @!P1 EXIT ;  /* 0x000000000000994d */ /* 0x000fea0003800000 */
[----:B-12---:R-:W-:Y:S01]  /*5e70*/  IMAD.MOV.U32 R5, RZ, RZ, 0x8 ;  /* 0x00000008ff057424 */ /* 0x006fe200078e00ff */
[----:B0-----:R-:W-:Y:S01]  /*5e80*/  IADD3 R4, P0, PT, R2, 0x4, RZ ;  /* 0x0000000402047810 */ /* 0x001fe20007f1e0ff */
[----:B------:R-:W-:Y:S02]  /*5e90*/  IMAD R0, R26, R0, R24 ;  /* 0x000000001a007224 */ /* 0x000fe400078e0218 */
[----:B------:R-:W-:Y:S02]  /*5ea0*/  IMAD R24, R24, R5, UR12 ;  /* 0x0000000c18187e24 */ /* 0x000fe4000f8e0205 */
[----:B------:R-:W-:Y:S02]  /*5eb0*/  IMAD.IADD R27, R27, 0x1, R0 ;  /* 0x000000011b1b7824 */ /* 0x000fe400078e0200 */
[----:B------:R-:W-:Y:S02]  /*5ec0*/  IMAD.X R5, RZ, RZ, R3, P0 ;  /* 0x000000ffff057224 */ /* 0x000fe400000e0603 */
[----:B------:R-:W-:-:S07]  /*5ed0*/  IMAD.MOV R0, RZ, RZ, -R25 ;  /* 0x000000ffff007224 */ /* 0x000fce00078e0a19 */
.L_x_138:
[----:B0-----:R0:W2:Y:S01]  /*5ee0*/  LDL.64 R6, [R24] ;  /* 0x0000000018067983 */ /* 0x0010a20000100a00 */
[----:B------:R-:W-:Y:S01]  /*5ef0*/  IMAD.WIDE R2, R27, 0x8, R4 ;  /* 0x000000081b027825 */ /* 0x000fe200078e0204 */
[----:B------:R-:W-:-:S03]  /*5f00*/  IADD3 R0, PT, PT, R0, 0x1, RZ ;  /* 0x0000000100007810 */ /* 0x000fc60007ffe0ff */
[----:B------:R-:W-:Y:S01]  /*5f10*/  VIADD R27, R27, 0x1 ;  /* 0x000000011b1b7836 */ /* 0x000fe20000000000 */
[----:B------:R-:W-:Y:S01]  /*5f20*/  ISETP.NE.AND P0, PT, R0, RZ, PT ;  /* 0x000000ff0000720c */ /* 0x000fe20003f05270 */
[----:B0-----:R-:W-:Y:S01]  /*5f30*/  VIADD R24, R24, 0x8 ;  /* 0x0000000818187836 */ /* 0x001fe20000000000 */
[----:B--2---:R0:W-:Y:S04]  /*5f40*/  STG.E desc[UR8][R2.64+-0x4], R6 ;  /* 0xfffffc0602007986 */ /* 0x0041e8000c101908 */
[----:B------:R0:W-:Y:S07]  /*5f50*/  STG.E desc[UR8][R2.64], R7 ;  /* 0x0000000702007986 */ /* 0x0001ee000c101908 */
[----:B------:R-:W-:Y:S05]  /*5f60*/  @P0 BRA `(.L_x_138) ;  /* 0xfffffffc00dc0947 */ /* 0x000fea000383ffff */
[----:B------:R-:W-:Y:S05]  /*5f70*/  EXIT ;  /* 0x000000000000794d */ /* 0x000fea0003800000 */
.L_x_24:
[----:B------:R-:W-:Y:S01]  /*5f80*/  BSSY B2, `(.L_x_139) ;  /* 0x0000005000027945 */ /* 0x000fe20003800000 */
[----:B------:R-:W-:-:S07]  /*5f90*/  IMAD.MOV.U32 R10, RZ, RZ, -0x1 ;  /* 0xffffffffff0a7424 */ /* 0x000fce00078e00ff */
[----:B-----5:R-:W-:Y:S05]  /*5fa0*/  WARPSYNC.COLLECTIVE R10, `(.L_x_140) ;  /* 0x000000000a087348 */ /* 0x020fea0003c00000 */
[----:B------:R-:W-:Y:S01]  /*5fb0*/  NOP ;  /* 0x0000000000007918 */ /* 0x000fe20000000000 */
[----:B-----5:R-:W-:Y:S05]  /*5fc0*/  ENDCOLLECTIVE ;  /* 0x000000000000791b */ /* 0x020fea0003800000 */
.L_x_140:
[----:B------:R-:W-:Y:S05]  /*5fd0*/  BSYNC B2 ;  /* 0x0000000000027941 */ /* 0x000fea0003800000 */
.L_x_139:
[----:B------:R-:W-:Y:S05]  /*5fe0*/  BRA `(.L_x_141) ;  /* 0xffffffac00907947 */ /* 0x000fea000383ffff */
.L_x_27:
[----:B------:R-:W-:Y:S01]  /*5ff0*/  BSSY B0, `(.L_x_142) ;  /* 0x0000005000007945 */ /* 0x000fe20003800000 */
[----:B------:R-:W-:-:S07]  /*6000*/  IMAD.MOV.U32 R10, RZ, RZ, -0x1 ;  /* 0xffffffffff0a7424 */ /* 0x000fce00078e00ff */
[----:B-----5:R-:W-:Y:S05]  /*6010*/  WARPSYNC.COLLECTIVE R10, `(.L_x_143) ;  /* 0x000000000a087348 */ /* 0x020fea0003c00000 */
[----:B------:R-:W-:Y:S01]  /*6020*/  NOP ;  /* 0x0000000000007918 */ /* 0x000fe20000000000 */
[----:B-----5:R-:W-:Y:S05]  /*6030*/  ENDCOLLECTIVE ;  /* 0x000000000000791b */ /* 0x020fea0003800000 */
.L_x_143:
[----:B------:R-:W-:Y:S05]  /*6040*/  BSYNC B0 ;  /* 0x0000000000007941 */ /* 0x000fea0003800000 */
.L_x_142:
[----:B------:R-:W-:Y:S05]  /*6050*/  BRA `(.L_x_144) ;  /* 0xffffffac00a47947 */ /* 0x000fea000383ffff */
.L_x_34:
[----:B------:R-:W-:Y:S01]  /*6060*/  BSSY B0, `(.L_x_145) ;  /* 0x0000005000007945 */ /* 0x000fe20003800000 */
[----:B0-----:R-:W-:-:S07]  /*6070*/  IMAD.MOV.U32 R10, RZ, RZ, -0x1 ;  /* 0xffffffffff0a7424 */ /* 0x001fce00078e00ff */
[----:B-12--5:R-:W-:Y:S05]  /*6080*/  WARPSYNC.COLLECTIVE R10, `(.L_x_146) ;  /* 0x000000000a087348 */ /* 0x026fea0003c00000 */
[----:B------:R-:W-:Y:S01]  /*6090*/  NOP ;  /* 0x0000000000007918 */ /* 0x000fe20000000000 */
[----:B-12--5:R-:W-:Y:S05]  /*60a0*/  ENDCOLLECTIVE ;  /* 0x000000000000791b */ /* 0x026fea0003800000 */
.L_x_146:
[----:B------:R-:W-:Y:S05]  /*60b0*/  BSYNC B0 ;  /* 0x0000000000007941 */ /* 0x000fea0003800000 */
.L_x_145:
[----:B------:R-:W-:Y:S05]  /*60c0*/  BRA `(.L_x_147) ;  /* 0xffffffb400987947 */ /* 0x000fea000383ffff */
.L_x_40:
[----:B------:R-:W-:Y:S01]  /*60d0*/  BSSY B0, `(.L_x_148) ;  /* 0x0000005000007945 */ /* 0x000fe20003800000 */
[----:B01----:R-:W-:-:S07]  /*60e0*/  IMAD.MOV.U32 R10, RZ, RZ, -0x1 ;  /* 0xffffffffff0a7424 */ /* 0x003fce00078e00ff */
[----:B--2345:R-:W-:Y:S05]  /*60f0*/  WARPSYNC.COLLECTIVE R10, `(.L_x_149) ;  /* 0x000000000a087348 */ /* 0x03cfea0003c00000 */
[----:B------:R-:W-:Y:S01]  /*6100*/  NOP ;  /* 0x0000000000007918 */ /* 0x000fe20000000000 */
[----:B--2345:R-:W-:Y:S05]  /*6110*/  ENDCOLLECTIVE ;  /* 0x000000000000791b */ /* 0x03cfea0003800000 */
.L_x_149:
[----:B------:R-:W-:Y:S05]  /*6120*/  BSYNC B0 ;  /* 0x0000000000007941 */ /* 0x000fea0003800000 */
.L_x_148:
[----:B------:R-:W-:Y:S05]  /*6130*/  BRA `(.L_x_150) ;  /* 0xffffffb800cc7947 */ /* 0x000fea000383ffff */
.L_x_67:
[----:B------:R-:W-:Y:S01]  /*6140*/  BSSY B0, `(.L_x_151) ;  /* 0x0000005000007945 */ /* 0x000fe20003800000 */
[----:B--23--:R-:W-:-:S07]  /*6150*/  IMAD.MOV.U32 R10, RZ, RZ, -0x1 ;  /* 0xffffffffff0a7424 */ /* 0x00cfce00078e00ff */
[----:B-----5:R-:W-:Y:S05]  /*6160*/  WARPSYNC.COLLECTIVE R10, `(.L_x_152) ;  /* 0x000000000a087348 */ /* 0x020fea0003c00000 */
[----:B------:R-:W-:Y:S01]  /*6170*/  NOP ;  /* 0x0000000000007918 */ /* 0x000fe20000000000 */
[----:B-----5:R-:W-:Y:S05]  /*6180*/  ENDCOLLECTIVE ;  /* 0x000000000000791b */ /* 0x020fea0003800000 */
.L_x_152:
[----:B------:R-:W-:Y:S05]  /*6190*/  BSYNC B0 ;  /* 0x0000000000007941 */ /* 0x000fea0003800000 */
.L_x_151:
[----:B------:R-:W-:Y:S05]  /*61a0*/  BRA `(.L_x_153) ;  /* 0xffffffc800707947 */ /* 0x000fea000383ffff */
.L_x_70:
[----:B------:R-:W-:Y:S01]  /*61b0*/  BSSY B0, `(.L_x_154) ;  /* 0x0000005000007945 */ /* 0x000fe20003800000 */
[----:B0123--:R-:W-:-:S07]  /*61c0*/  IMAD.MOV.U32 R10, RZ, RZ, -0x1 ;  /* 0xffffffffff0a7424 */ /* 0x00ffce00078e00ff */
[----:B----45:R-:W-:Y:S05]  /*61d0*/  WARPSYNC.COLLECTIVE R10, `(.L_x_155) ;  /* 0x000000000a087348 */ /* 0x030fea0003c00000 */
[----:B------:R-:W-:Y:S01]  /*61e0*/  NOP ;  /* 0x0000000000007918 */ /* 0x000fe20000000000 */
[----:B----45:R-:W-:Y:S05]  /*61f0*/  ENDCOLLECTIVE ;  /* 0x000000000000791b */ /* 0x030fea0003800000 */
.L_x_155:
[----:B------:R-:W-:Y:S05]  /*6200*/  BSYNC B0 ;  /* 0x0000000000007941 */ /* 0x000fea0003800000 */
.L_x_154:
[----:B------:R-:W-:Y:S05]  /*6210*/  BRA `(.L_x_156) ;  /* 0xffffffc800847947 */ /* 0x000fea000383ffff */
.L_x_76:
[----:B------:R-:W-:Y:S01]  /*6220*/  BSSY B0, `(.L_x_157) ;  /* 0x0000005000007945 */ /* 0x000fe20003800000 */
[----:B0123--:R-:W-:-:S07]  /*6230*/  IMAD.MOV.U32 R10, RZ, RZ, -0x1 ;  /* 0xffffffffff0a7424 */ /* 0x00ffce00078e00ff */
[----:B----45:R-:W-:Y:S05]  /*6240*/  WARPSYNC.COLLECTIVE R10, `(.L_x_158) ;  /* 0x000000000a087348 */ /* 0x030fea0003c00000 */
[----:B------:R-:W-:Y:S01]  /*6250*/  NOP ;  /* 0x0000000000007918 */ /* 0x000fe20000000000 */
[----:B----45:R-:W-:Y:S05]  /*6260*/  ENDCOLLECTIVE ;  /* 0x000000000000791b */ /* 0x030fea0003800000 */
.L_x_158:
[----:B------:R-:W-:Y:S05]  /*6270*/  BSYNC B0 ;  /* 0x0000000000007941 */ /* 0x000fea0003800000 */
.L_x_157:
[----:B------:R-:W-:Y:S05]  /*6280*/  BRA `(.L_x_159) ;  /* 0xffffffd0006c7947 */ /* 0x000fea000383ffff */
.L_x_84:
[----:B0123--:R-:W-:-:S07]  /*6290*/  MOV R10, 0xffffffff ;  /* 0xffffffff000a7802 */ /* 0x00ffce0000000f00 */
[----:B----4-:R-:W-:Y:S05]  /*62a0*/  WARPSYNC.COLLECTIVE R10, `(.L_x_160) ;  /* 0x000000000a087348 */ /* 0x010fea0003c00000 */
[----:B------:R-:W-:Y:S01]  /*62b0*/  NOP ;  /* 0x0000000000007918 */ /* 0x000fe20000000000 */
[----:B----4-:R-:W-:Y:S05]  /*62c0*/  ENDCOLLECTIVE ;  /* 0x000000000000791b */ /* 0x010fea0003800000 */
.L_x_160:
[----:B------:R-:W-:Y:S05]  /*62d0*/  BRA `(.L_x_161) ;  /* 0xffffffd4007c7947 */ /* 0x000fea000383ffff */
.L_x_94:
[----:B------:R-:W-:Y:S01]  /*62e0*/  BSSY B2, `(.L_x_162) ;  /* 0x0000005000027945 */ /* 0x000fe20003800000 */
[----:B--23--:R-:W-:-:S07]  /*62f0*/  IMAD.MOV.U32 R10, RZ, RZ, -0x1 ;  /* 0xffffffffff0a7424 */ /* 0x00cfce00078e00ff */
[----:B----4-:R-:W-:Y:S05]  /*6300*/  WARPSYNC.COLLECTIVE R10, `(.L_x_163) ;  /* 0x000000000a087348 */ /* 0x010fea0003c00000 */
[----:B------:R-:W-:Y:S01]  /*6310*/  NOP ;  /* 0x0000000000007918 */ /* 0x000fe20000000000 */
[----:B----4-:R-:W-:Y:S05]  /*6320*/  ENDCOLLECTIVE ;  /* 0x000000000000791b */ /* 0x010fea0003800000 */
.L_x_163:
[----:B------:R-:W-:Y:S05]  /*6330*/  BSYNC B2 ;  /* 0x0000000000027941 */ /* 0x000fea0003800000 */
.L_x_162:
[----:B------:R-:W-:Y:S05]  /*6340*/  BRA `(.L_x_164) ;  /* 0xffffffd800147947 */ /* 0x000fea000383ffff */
.L_x_97:
[----:B------:R-:W-:Y:S01]  /*6350*/  BSSY B0, `(.L_x_165) ;  /* 0x0000005000007945 */ /* 0x000fe20003800000 */
[----:B0123--:R-:W-:-:S07]  /*6360*/  IMAD.MOV.U32 R10, RZ, RZ, -0x1 ;  /* 0xffffffffff0a7424 */ /* 0x00ffce00078e00ff */
[----:B----4-:R-:W-:Y:S05]  /*6370*/  WARPSYNC.COLLECTIVE R10, `(.L_x_166) ;  /* 0x000000000a087348 */ /* 0x010fea0003c00000 */
[----:B------:R-:W-:Y:S01]  /*6380*/  NOP ;  /* 0x0000000000007918 */ /* 0x000fe20000000000 */
[----:B----4-:R-:W-:Y:S05]  /*6390*/  ENDCOLLECTIVE ;  /* 0x000000000000791b */ /* 0x010fea0003800000 */
.L_x_166:
[----:B------:R-:W-:Y:S05]  /*63a0*/  BSYNC B0 ;  /* 0x0000000000007941 */ /* 0x000fea0003800000 */
.L_x_165:
[----:B------:R-:W-:Y:S05]  /*63b0*/  BRA `(.L_x_167) ;  /* 0xffffffd800287947 */ /* 0x000fea000383ffff */
.L_x_105:
[----:B------:R-:W-:Y:S01]  /*63c0*/  BSSY B0, `(.L_x_168) ;  /* 0x0000005000007945 */ /* 0x000fe20003800000 */
[----:B0123--:R-:W-:-:S07]  /*63d0*/  IMAD.MOV.U32 R10, RZ, RZ, -0x1 ;  /* 0xffffffffff0a7424 */ /* 0x00ffce00078e00ff */
[----:B----4-:R-:W-:Y:S05]  /*63e0*/  WARPSYNC.COLLECTIVE R10, `(.L_x_169) ;  /* 0x000000000a087348 */ /* 0x010fea0003c00000 */
[----:B------:R-:W-:Y:S01]  /*63f0*/  NOP ;  /* 0x0000000000007918 */ /* 0x000fe20000000000 */
[----:B----4-:R-:W-:Y:S05]  /*6400*/  ENDCOLLECTIVE ;  /* 0x000000000000791b */ /* 0x010fea0003800000 */
.L_x_169:
[----:B------:R-:W-:Y:S05]  /*6410*/  BSYNC B0 ;  /* 0x0000000000007941 */ /* 0x000fea0003800000 */
.L_x_168:
[----:B------:R-:W-:Y:S05]  /*6420*/  BRA `(.L_x_170) ;  /* 0xffffffe000107947 */ /* 0x000fea000383ffff */
.L_x_112:
[----:B------:R-:W-:Y:S01]  /*6430*/  BSSY B0, `(.L_x_171) ;  /* 0x0000005000007945 */ /* 0x000fe20003800000 */
[----:B0123--:R-:W-:-:S07]  /*6440*/  IMAD.MOV.U32 R10, RZ, RZ, -0x1 ;  /* 0xffffffffff0a7424 */ /* 0x00ffce00078e00ff */
[----:B----4-:R-:W-:Y:S05]  /*6450*/  WARPSYNC.COLLECTIVE R10, `(.L_x_172) ;  /* 0x000000000a087348 */ /* 0x010fea0003c00000 */
[----:B------:R-:W-:Y:S01]  /*6460*/  NOP ;  /* 0x0000000000007918 */ /* 0x000fe20000000000 */
[----:B----4-:R-:W-:Y:S05]  /*6470*/  ENDCOLLECTIVE ;  /* 0x000000000000791b */ /* 0x010fea0003800000 */
.L_x_172:
[----:B------:R-:W-:Y:S05]  /*6480*/  BSYNC B0 ;  /* 0x0000000000007941 */ /* 0x000fea0003800000 */
.L_x_171:
[----:B------:R-:W-:Y:S05]  /*6490*/  BRA `(.L_x_173) ;  /* 0xffffffe400407947 */ /* 0x000fea000383ffff */
.L_x_122:
[----:B------:R-:W-:Y:S01]  /*64a0*/  BSSY B2, `(.L_x_174) ;  /* 0x0000005000027945 */ /* 0x000fe20003800000 */
[----:B------:R-:W-:-:S07]  /*64b0*/  IMAD.MOV.U32 R10, RZ, RZ, -0x1 ;  /* 0xffffffffff0a7424 */ /* 0x000fce00078e00ff */
[----:B------:R-:W-:Y:S05]  /*64c0*/  WARPSYNC.COLLECTIVE R10, `(.L_x_175) ;  /* 0x000000000a087348 */ /* 0x000fea0003c00000 */
[----:B------:R-:W-:Y:S01]  /*64d0*/  NOP ;  /* 0x0000000000007918 */ /* 0x000fe20000000000 */
[----:B------:R-:W-:Y:S05]  /*64e0*/  ENDCOLLECTIVE ;  /* 0x000000000000791b */ /* 0x000fea0003800000 */
.L_x_175:
[----:B------:R-:W-:Y:S05]  /*64f0*/  BSYNC B2 ;  /* 0x0000000000027941 */ /* 0x000fea0003800000 */
.L_x_174:
[----:B------:R-:W-:Y:S05]  /*6500*/  BRA `(.L_x_176) ;  /* 0xffffffe800107947 */ /* 0x000fea000383ffff */
.L_x_125:
[----:B------:R-:W-:Y:S01]  /*6510*/  BSSY B0, `(.L_x_177) ;  /* 0x0000005000007945 */ /* 0x000fe20003800000 */
[----:B0123--:R-:W-:-:S07]  /*6520*/  IMAD.MOV.U32 R10, RZ, RZ, -0x1 ;  /* 0xffffffffff0a7424 */ /* 0x00ffce00078e00ff */
[----:B----4-:R-:W-:Y:S05]  /*6530*/  WARPSYNC.COLLECTIVE R10, `(.L_x_178) ;  /* 0x000000000a087348 */ /* 0x010fea0003c00000 */
[----:B------:R-:W-:Y:S01]  /*6540*/  NOP ;  /* 0x0000000000007918 */ /* 0x000fe20000000000 */
[----:B----4-:R-:W-:Y:S05]  /*6550*/  ENDCOLLECTIVE ;  /* 0x000000000000791b */ /* 0x010fea0003800000 */
.L_x_178:
[----:B------:R-:W-:Y:S05]  /*6560*/  BSYNC B0 ;  /* 0x0000000000007941 */ /* 0x000fea0003800000 */
.L_x_177:
[----:B------:R-:W-:Y:S05]  /*6570*/  BRA `(.L_x_179) ;  /* 0xffffffe800247947 */ /* 0x000fea000383ffff */
.L_x_133:
[----:B------:R-:W-:Y:S01]  /*6580*/  BSSY B0, `(.L_x_180) ;  /* 0x0000005000007945 */ /* 0x000fe20003800000 */
[----:B0123--:R-:W-:-:S07]  /*6590*/  IMAD.MOV.U32 R10, RZ, RZ, -0x1 ;  /* 0xffffffffff0a7424 */ /* 0x00ffce00078e00ff */
[----:B----4-:R-:W-:Y:S05]  /*65a0*/  WARPSYNC.COLLECTIVE R10, `(.L_x_181) ;  /* 0x000000000a087348 */ /* 0x010fea0003c00000 */
[----:B------:R-:W-:Y:S01]  /*65b0*/  NOP ;  /* 0x0000000000007918 */ /* 0x000fe20000000000 */
[----:B----4-:R-:W-:Y:S05]  /*65c0*/  ENDCOLLECTIVE ;  /* 0x000000000000791b */ /* 0x010fea0003800000 */
.L_x_181:
[----:B------:R-:W-:Y:S05]  /*65d0*/  BSYNC B0 ;  /* 0x0000000000007941 */ /* 0x000fea0003800000 */
.L_x_180:
[----:B------:R-:W-:Y:S05]  /*65e0*/  BRA `(.L_x_182) ;  /* 0xfffffff000347947 */ /* 0x000fea000383ffff */
.L_x_183:
[----:B------:R-:W-:-:S00]  /*65f0*/  BRA `(.L_x_183) ;  /* 0xfffffffc00fc7947 */ /* 0x000fc0000383ffff */
[----:B------:R-:W-:-:S00]  /*6600*/  NOP ;  /* 0x0000000000007918 */ /* 0x000fc00000000000 */
[----:B------:R-:W-:-:S00]  /*6610*/  NOP ;  /* 0x0000000000007918 */ /* 0x000fc00000000000 */
[----:B------:R-:W-:-:S00]  /*6620*/  NOP ;  /* 0x0000000000007918 */ /* 0x000fc00000000000 */
[----:B------:R-:W-:-:S00]  /*6630*/  NOP ;  /* 0x0000000000007918 */ /* 0x000fc00000000000 */
[----:B------:R-:W-:-:S00]  /*6640*/  NOP ;  /* 0x0000000000007918 */ /* 0x000fc00000000000 */
[----:B------:R-:W-:-:S00]  /*6650*/  NOP ;  /* 0x0000000000007918 */ /* 0x000fc00000000000 */
[----:B------:R-:W-:-:S00]  /*6660*/  NOP ;  /* 0x0000000000007918 */ /* 0x000fc00000000000 */
[----:B------:R-:W-:-:S00]  /*6670*/  NOP ;  /* 0x0000000000007918 */ /* 0x000fc00000000000 */
.L_x_184:


//--------------------- .nv.shared._Z10knn_kernelPK6float2iS1_iPSt4pairIifEi --------------------------
	.section	.nv.shared._Z10knn_kernelPK6float2iS1_iPSt4pairIifEi,"aw",@nobits
	.sectionflags	@""
	.align	16
	.zero		1024


//--------------------- .nv.shared.reserved.0     --------------------------
	.section	.nv.shared.reserved.0,"aw",@nobits
	.weak		__nv_reservedSMEM_offset_0_alias
	.size		__nv_reservedSMEM_offset_0_alias, 0, 64
	.other		__nv_reservedSMEM_offset_0_alias,@"STO_CUDA_RESERVED_SHARED STV_DEFAULT"
__nv_reservedSMEM_offset_0_alias:
	.zero		0
	.zero		64


//--------------------- .nv.constant0._Z10knn_kernelPK6float2iS1_iPSt4pairIifEi --------------------------
	.section	.nv.constant0._Z10knn_kernelPK6float2iS1_iPSt4pairIifEi,"a",@progbits
	.sectionflags	@""
	.align	4
.nv.constant0._Z10knn_kernelPK6float2iS1_iPSt4pairIifEi:
	.zero		940


//--------------------- SYMBOLS --------------------------

	.type		.nv.reservedSmem.offset0,@object
	.size		.nv.reservedSmem.offset0,0x4
	.type		.nv.reservedSmem.cap,@object
	.size		.nv.reservedSmem.cap,0x4
